	.target	sm_80

	.elftype	@"ET_EXEC"


//--------------------- .note.nv.tkinfo           --------------------------
	.section	.note.nv.tkinfo,"",@"SHT_NOTE"
	.sectionflags	@"SHF_NOTE_NV_TKINFO"
	.tkinfo
        /*0018*/ 	.word	0x00000002
        /*0030*/ 	.string	""
        /*0030*/ 	.string	"ptxas"
        /*0030*/ 	.string	"Cuda compilation tools, release 13.0, V13.0.88"
        /*0030*/ 	.string	"Build cuda_13.0.r13.0/compiler.36424714_0"
        /*0030*/ 	.string	"-v  -suppress-debug-info  -lineinfo  -arch sm_80 "



//--------------------- .note.nv.cuinfo           --------------------------
	.section	.note.nv.cuinfo,"",@"SHT_NOTE"
	.sectionflags	@"SHF_NOTE_NV_CUINFO"
        /*0018*/ 	.short	0x0002
        /*001a*/ 	.short	0x0050
        /*001c*/ 	.short	0x0082
	.zero		2


//--------------------- .nv.info                  --------------------------
	.section	.nv.info,"",@"SHT_CUDA_INFO"
	.align	4


	//----- nvinfo : EIATTR_REGCOUNT
	.align		4
        /*0000*/ 	.byte	0x04, 0x2f
        /*0002*/ 	.short	(.L_1 - .L_0)
	.align		4
.L_0:
        /*0004*/ 	.word	index@(matmul_kernel)
        /*0008*/ 	.word	0x00000020


	//----- nvinfo : EIATTR_FRAME_SIZE
	.align		4
.L_1:
        /*000c*/ 	.byte	0x04, 0x11
        /*000e*/ 	.short	(.L_3 - .L_2)
	.align		4
.L_2:
        /*0010*/ 	.word	index@(matmul_kernel)
        /*0014*/ 	.word	0x00000bc8


	//----- nvinfo : EIATTR_MIN_STACK_SIZE
	.align		4
.L_3:
        /*0018*/ 	.byte	0x04, 0x12
        /*001a*/ 	.short	(.L_5 - .L_4)
	.align		4
.L_4:
        /*001c*/ 	.word	index@(matmul_kernel)
        /*0020*/ 	.word	0x00000bc8
.L_5:


//--------------------- .nv.info.matmul_kernel    --------------------------
	.section	.nv.info.matmul_kernel,"",@"SHT_CUDA_INFO"
	.sectionflags	@""
	.align	4


	//----- nvinfo : EIATTR_CUDA_API_VERSION
	.align		4
        /*0000*/ 	.byte	0x04, 0x37
        /*0002*/ 	.short	(.L_7 - .L_6)
.L_6:
        /*0004*/ 	.word	0x00000082


	//----- nvinfo : EIATTR_SW2861232_WAR
	.align		4
.L_7:
        /*0008*/ 	.byte	0x01, 0x35
	.zero		2


	//----- nvinfo : EIATTR_PARAM_CBANK
	.align		4
        /*000c*/ 	.byte	0x04, 0x0a
        /*000e*/ 	.short	(.L_9 - .L_8)
	.align		4
.L_8:
        /*0010*/ 	.word	index@(.nv.constant0.matmul_kernel)
        /*0014*/ 	.short	0x0160
        /*0016*/ 	.short	0x0050


	//----- nvinfo : EIATTR_CBANK_PARAM_SIZE
	.align		4
.L_9:
        /*0018*/ 	.byte	0x03, 0x19
        /*001a*/ 	.short	0x0050


	//----- nvinfo : EIATTR_KPARAM_INFO
	.align		4
        /*001c*/ 	.byte	0x04, 0x17
        /*001e*/ 	.short	(.L_11 - .L_10)
.L_10:
        /*0020*/ 	.word	0x00000000
        /*0024*/ 	.short	0x000d
        /*0026*/ 	.short	0x0048
        /*0028*/ 	.byte	0x00, 0xf4, 0x21, 0x00


	//----- nvinfo : EIATTR_KPARAM_INFO
	.align		4
.L_11:
        /*002c*/ 	.byte	0x04, 0x17
        /*002e*/ 	.short	(.L_13 - .L_12)
.L_12:
        /*0030*/ 	.word	0x00000000
        /*0034*/ 	.short	0x000c
        /*0036*/ 	.short	0x0040
        /*0038*/ 	.byte	0x00, 0xf4, 0x21, 0x00


	//----- nvinfo : EIATTR_KPARAM_INFO
	.align		4
.L_13:
        /*003c*/ 	.byte	0x04, 0x17
        /*003e*/ 	.short	(.L_15 - .L_14)
.L_14:
        /*0040*/ 	.word	0x00000000
        /*0044*/ 	.short	0x000b
        /*0046*/ 	.short	0x0038
        /*0048*/ 	.byte	0x00, 0xf0, 0x11, 0x00


	//----- nvinfo : EIATTR_KPARAM_INFO
	.align		4
.L_15:
        /*004c*/ 	.byte	0x04, 0x17
        /*004e*/ 	.short	(.L_17 - .L_16)
.L_16:
        /*0050*/ 	.word	0x00000000
        /*0054*/ 	.short	0x000a
        /*0056*/ 	.short	0x0034
        /*0058*/ 	.byte	0x00, 0xf0, 0x11, 0x00


	//----- nvinfo : EIATTR_KPARAM_INFO
	.align		4
.L_17:
        /*005c*/ 	.byte	0x04, 0x17
        /*005e*/ 	.short	(.L_19 - .L_18)
.L_18:
        /*0060*/ 	.word	0x00000000
        /*0064*/ 	.short	0x0009
        /*0066*/ 	.short	0x0030
        /*0068*/ 	.byte	0x00, 0xf0, 0x11, 0x00


	//----- nvinfo : EIATTR_KPARAM_INFO
	.align		4
.L_19:
        /*006c*/ 	.byte	0x04, 0x17
        /*006e*/ 	.short	(.L_21 - .L_20)
.L_20:
        /*0070*/ 	.word	0x00000000
        /*0074*/ 	.short	0x0008
        /*0076*/ 	.short	0x002c
        /*0078*/ 	.byte	0x00, 0xf0, 0x11, 0x00


	//----- nvinfo : EIATTR_KPARAM_INFO
	.align		4
.L_21:
        /*007c*/ 	.byte	0x04, 0x17
        /*007e*/ 	.short	(.L_23 - .L_22)
.L_22:
        /*0080*/ 	.word	0x00000000
        /*0084*/ 	.short	0x0007
        /*0086*/ 	.short	0x0028
        /*0088*/ 	.byte	0x00, 0xf0, 0x11, 0x00


	//----- nvinfo : EIATTR_KPARAM_INFO
	.align		4
.L_23:
        /*008c*/ 	.byte	0x04, 0x17
        /*008e*/ 	.short	(.L_25 - .L_24)
.L_24:
        /*0090*/ 	.word	0x00000000
        /*0094*/ 	.short	0x0006
        /*0096*/ 	.short	0x0024
        /*0098*/ 	.byte	0x00, 0xf0, 0x11, 0x00


	//----- nvinfo : EIATTR_KPARAM_INFO
	.align		4
.L_25:
        /*009c*/ 	.byte	0x04, 0x17
        /*009e*/ 	.short	(.L_27 - .L_26)
.L_26:
        /*00a0*/ 	.word	0x00000000
        /*00a4*/ 	.short	0x0005
        /*00a6*/ 	.short	0x0020
        /*00a8*/ 	.byte	0x00, 0xf0, 0x11, 0x00


	//----- nvinfo : EIATTR_KPARAM_INFO
	.align		4
.L_27:
        /*00ac*/ 	.byte	0x04, 0x17
        /*00ae*/ 	.short	(.L_29 - .L_28)
.L_28:
        /*00b0*/ 	.word	0x00000000
        /*00b4*/ 	.short	0x0004
        /*00b6*/ 	.short	0x001c
        /*00b8*/ 	.byte	0x00, 0xf0, 0x11, 0x00


	//----- nvinfo : EIATTR_KPARAM_INFO
	.align		4
.L_29:
        /*00bc*/ 	.byte	0x04, 0x17
        /*00be*/ 	.short	(.L_31 - .L_30)
.L_30:
        /*00c0*/ 	.word	0x00000000
        /*00c4*/ 	.short	0x0003
        /*00c6*/ 	.short	0x0018
        /*00c8*/ 	.byte	0x00, 0xf0, 0x11, 0x00


	//----- nvinfo : EIATTR_KPARAM_INFO
	.align		4
.L_31:
        /*00cc*/ 	.byte	0x04, 0x17
        /*00ce*/ 	.short	(.L_33 - .L_32)
.L_32:
        /*00d0*/ 	.word	0x00000000
        /*00d4*/ 	.short	0x0002
        /*00d6*/ 	.short	0x0010
        /*00d8*/ 	.byte	0x00, 0xf4, 0x21, 0x00


	//----- nvinfo : EIATTR_KPARAM_INFO
	.align		4
.L_33:
        /*00dc*/ 	.byte	0x04, 0x17
        /*00de*/ 	.short	(.L_35 - .L_34)
.L_34:
        /*00e0*/ 	.word	0x00000000
        /*00e4*/ 	.short	0x0001
        /*00e6*/ 	.short	0x0008
        /*00e8*/ 	.byte	0x00, 0xf4, 0x21, 0x00


	//----- nvinfo : EIATTR_KPARAM_INFO
	.align		4
.L_35:
        /*00ec*/ 	.byte	0x04, 0x17
        /*00ee*/ 	.short	(.L_37 - .L_36)
.L_36:
        /*00f0*/ 	.word	0x00000000
        /*00f4*/ 	.short	0x0000
        /*00f6*/ 	.short	0x0000
        /*00f8*/ 	.byte	0x00, 0xf4, 0x21, 0x00


	//----- nvinfo : EIATTR_MAXREG_COUNT
	.align		4
.L_37:
        /*00fc*/ 	.byte	0x03, 0x1b
        /*00fe*/ 	.short	0x00ff


	//----- nvinfo : EIATTR_NUM_BARRIERS
	.align		4
        /*0100*/ 	.byte	0x02, 0x4c
        /*0102*/ 	.byte	0x01
	.zero		1


	//----- nvinfo : EIATTR_ANNOTATIONS
	.align		4
        /*0104*/ 	.byte	0x04, 0x55
        /*0106*/ 	.short	(.L_39 - .L_38)


	//   ....[0]....
.L_38:
        /*0108*/ 	.word	0x00000001
        /*010c*/ 	.byte	0x10, 0x05, 0x00, 0x00, 0x01, 0x00, 0x00, 0x00, 0x20, 0x05, 0x00, 0x00, 0x01, 0x00, 0x00, 0x00
        /* <DEDUP_REMOVED lines=1004> */
        /*3fdc*/ 	.byte	0xb0, 0xfd, 0x00, 0x00, 0x01, 0x00, 0x00, 0x00, 0x70, 0xfe, 0x00, 0x00


	//----- nvinfo : EIATTR_MERCURY_ISA_VERSION
	.align		4
.L_39:
        /*3fe8*/ 	.byte	0x03, 0x5f
        /*3fea*/ 	.short	0x0000


	//----- nvinfo : EIATTR_EXIT_INSTR_OFFSETS
	.align		4
        /*3fec*/ 	.byte	0x04, 0x1c
        /*3fee*/ 	.short	(.L_41 - .L_40)


	//   ....[0]....
.L_40:
        /*3ff0*/ 	.word	0x000102e0


	//   ....[1]....
        /*3ff4*/ 	.word	0x00010310


	//----- nvinfo : EIATTR_REQNTID
	.align		4
.L_41:
        /*3ff8*/ 	.byte	0x04, 0x10
        /*3ffa*/ 	.short	(.L_43 - .L_42)
.L_42:
        /*3ffc*/ 	.word	0x00000080
        /*4000*/ 	.word	0x00000001
        /*4004*/ 	.word	0x00000001
.L_43:


//--------------------- .nv.callgraph             --------------------------
	.section	.nv.callgraph,"",@"SHT_CUDA_CALLGRAPH"
	.align	4
	.sectionentsize	8
	.align		4
        /*0000*/ 	.word	0x00000000
	.align		4
        /*0004*/ 	.word	0xffffffff
	.align		4
        /*0008*/ 	.word	0x00000000
	.align		4
        /*000c*/ 	.word	0xfffffffe
	.align		4
        /*0010*/ 	.word	0x00000000
	.align		4
        /*0014*/ 	.word	0xfffffffd
	.align		4
        /*0018*/ 	.word	0x00000000
	.align		4
        /*001c*/ 	.word	0xfffffffc


//--------------------- .nv.rel.action            --------------------------
	.section	.nv.rel.action,"",@"SHT_CUDA_RELOCINFO"
	.align	8
	.sectionentsize	8
        /*0000*/ 	.byte	0x73, 0x00, 0x00, 0x00, 0x00, 0x00, 0x00, 0x00, 0x00, 0x00, 0x00, 0x11, 0x25, 0x00, 0x05, 0x36


//--------------------- .nv.constant0.matmul_kernel --------------------------
	.section	.nv.constant0.matmul_kernel,"a",@progbits
	.sectionflags	@""
	.align	4
.nv.constant0.matmul_kernel:
	.zero		432


//--------------------- .text.matmul_kernel       --------------------------
	.section	.text.matmul_kernel,"ax",@progbits
	.sectioninfo	@"SHI_REGISTERS=32"
	.align	128
        .global         matmul_kernel
        .type           matmul_kernel,@function
        .size           matmul_kernel,(.L_x_5 - matmul_kernel)
        .other          matmul_kernel,@"STO_CUDA_ENTRY STV_DEFAULT"
matmul_kernel:
.text.matmul_kernel:
[----:B------:R-:W-:-:S03]  /*0000*/  IMAD.MOV.U32 R1, RZ, RZ, c[0x0][0x28] ;  /* 0x00000a00ff017624 */ /* 0x000fc600078e00ff */
[----:B------:R-:W-:Y:S01]  /*0010*/  IMAD.MOV.U32 R0, RZ, RZ, c[0x0][0x17c] ;  /* 0x00005f00ff007624 */ /* 0x000fe200078e00ff */
[----:B------:R-:W0:Y:S01]  /*0020*/  S2R R29, SR_TID.X ;  /* 0x00000000001d7919 */ /* 0x000e220000002100 */
[----:B------:R-:W-:Y:S01]  /*0030*/  IADD3 R1, R1, -0xbc8, RZ ;  /* 0xfffff43801017810 */ /* 0x000fe20007ffe0ff */
[----:B------:R-:W-:Y:S02]  /*0040*/  ULDC.64 UR6, c[0x0][0x118] ;  /* 0x0000460000067ab9 */ /* 0x000fe40000000a00 */
[----:B------:R-:W-:-:S04]  /*0050*/  IADD3 R0, R0, 0xf, RZ ;  /* 0x0000000f00007810 */ /* 0x000fc80007ffe0ff */
[----:B------:R-:W-:-:S04]  /*0060*/  SHF.R.S32.HI R3, RZ, 0x1f, R0 ;  /* 0x0000001fff037819 */ /* 0x000fc80000011400 */
[----:B------:R-:W-:-:S04]  /*0070*/  LEA.HI R3, R3, R0, RZ, 0x4 ;  /* 0x0000000003037211 */ /* 0x000fc800078f20ff */
[----:B------:R-:W-:Y:S02]  /*0080*/  SHF.R.S32.HI R0, RZ, 0x4, R3 ;  /* 0x00000004ff007819 */ /* 0x000fe40000011403 */
[----:B------:R-:W1:Y:S03]  /*0090*/  S2R R3, SR_CTAID.X ;  /* 0x0000000000037919 */ /* 0x000e660000002500 */
[----:B------:R-:W-:Y:S01]  /*00a0*/  IMAD.SHL.U32 R0, R0, 0x8, RZ ;  /* 0x0000000800007824 */ /* 0x000fe200078e00ff */
[----:B0-----:R-:W-:-:S04]  /*00b0*/  LOP3.LUT R27, R29, 0x7f, RZ, 0xc0, !PT ;  /* 0x0000007f1d1b7812 */ /* 0x001fc800078ec0ff */
[-C--:B------:R-:W-:Y:S02]  /*00c0*/  IABS R7, R0.reuse ;  /* 0x0000000000077213 */ /* 0x080fe40000000000 */
[----:B------:R-:W-:Y:S02]  /*00d0*/  IABS R10, R0 ;  /* 0x00000000000a7213 */ /* 0x000fe40000000000 */
[----:B------:R-:W0:Y:S01]  /*00e0*/  I2F.RP R2, R7 ;  /* 0x0000000700027306 */ /* 0x000e220000209400 */
[----:B-1----:R-:W-:-:S07]  /*00f0*/  IABS R8, R3 ;  /* 0x0000000300087213 */ /* 0x002fce0000000000 */
[----:B0-----:R-:W0:Y:S02]  /*0100*/  MUFU.RCP R2, R2 ;  /* 0x0000000200027308 */ /* 0x001e240000001000 */
[----:B0-----:R-:W-:Y:S01]  /*0110*/  IADD3 R4, R2, 0xffffffe, RZ ;  /* 0x0ffffffe02047810 */ /* 0x001fe20007ffe0ff */
[----:B------:R-:W-:-:S05]  /*0120*/  IMAD.MOV R2, RZ, RZ, -R10 ;  /* 0x000000ffff027224 */ /* 0x000fca00078e0a0a */
[----:B------:R0:W1:Y:S02]  /*0130*/  F2I.FTZ.U32.TRUNC.NTZ R5, R4 ;  /* 0x0000000400057305 */ /* 0x000064000021f000 */
[----:B0-----:R-:W-:Y:S02]  /*0140*/  IMAD.MOV.U32 R4, RZ, RZ, RZ ;  /* 0x000000ffff047224 */ /* 0x001fe400078e00ff */
[----:B-1----:R-:W-:-:S04]  /*0150*/  IMAD.MOV R6, RZ, RZ, -R5 ;  /* 0x000000ffff067224 */ /* 0x002fc800078e0a05 */
[----:B------:R-:W-:Y:S02]  /*0160*/  IMAD R9, R6, R7, RZ ;  /* 0x0000000706097224 */ /* 0x000fe400078e02ff */
[----:B------:R-:W-:Y:S02]  /*0170*/  IMAD.MOV.U32 R6, RZ, RZ, R8 ;  /* 0x000000ffff067224 */ /* 0x000fe400078e0008 */
[----:B------:R-:W-:-:S06]  /*0180*/  IMAD.HI.U32 R5, R5, R9, R4 ;  /* 0x0000000905057227 */ /* 0x000fcc00078e0004 */
[----:B------:R-:W-:-:S04]  /*0190*/  IMAD.HI.U32 R5, R5, R6, RZ ;  /* 0x0000000605057227 */ /* 0x000fc800078e00ff */
[----:B------:R-:W-:-:S05]  /*01a0*/  IMAD R2, R5, R2, R6 ;  /* 0x0000000205027224 */ /* 0x000fca00078e0206 */
[----:B------:R-:W-:-:S13]  /*01b0*/  ISETP.GT.U32.AND P1, PT, R7, R2, PT ;  /* 0x000000020700720c */ /* 0x000fda0003f24070 */
[----:B------:R-:W-:Y:S01]  /*01c0*/  @!P1 IMAD.IADD R2, R2, 0x1, -R7 ;  /* 0x0000000102029824 */ /* 0x000fe200078e0a07 */
[----:B------:R-:W-:Y:S02]  /*01d0*/  @!P1 IADD3 R5, R5, 0x1, RZ ;  /* 0x0000000105059810 */ /* 0x000fe40007ffe0ff */
[----:B------:R-:W-:Y:S02]  /*01e0*/  ISETP.NE.AND P1, PT, R0, RZ, PT ;  /* 0x000000ff0000720c */ /* 0x000fe40003f25270 */
[----:B------:R-:W-:Y:S02]  /*01f0*/  ISETP.GE.U32.AND P0, PT, R2, R7, PT ;  /* 0x000000070200720c */ /* 0x000fe40003f06070 */
[----:B------:R-:W-:-:S04]  /*0200*/  LOP3.LUT R2, R3, R0, RZ, 0x3c, !PT ;  /* 0x0000000003027212 */ /* 0x000fc800078e3cff */
[----:B------:R-:W-:Y:S01]  /*0210*/  ISETP.GE.AND P2, PT, R2, RZ, PT ;  /* 0x000000ff0200720c */ /* 0x000fe20003f46270 */
[----:B------:R-:W-:-:S05]  /*0220*/  IMAD.MOV.U32 R2, RZ, RZ, c[0x0][0x178] ;  /* 0x00005e00ff027624 */ /* 0x000fca00078e00ff */
[----:B------:R-:W-:Y:S02]  /*0230*/  IADD3 R2, R2, 0xff, RZ ;  /* 0x000000ff02027810 */ /* 0x000fe40007ffe0ff */
[----:B------:R-:W-:-:S05]  /*0240*/  @P0 IADD3 R5, R5, 0x1, RZ ;  /* 0x0000000105050810 */ /* 0x000fca0007ffe0ff */
[----:B------:R-:W-:Y:S01]  /*0250*/  IMAD.MOV.U32 R4, RZ, RZ, R5 ;  /* 0x000000ffff047224 */ /* 0x000fe200078e0005 */
[----:B------:R-:W-:-:S03]  /*0260*/  SHF.R.S32.HI R5, RZ, 0x1f, R2 ;  /* 0x0000001fff057819 */ /* 0x000fc60000011402 */
[----:B------:R-:W-:Y:S01]  /*0270*/  @!P2 IMAD.MOV R4, RZ, RZ, -R4 ;  /* 0x000000ffff04a224 */ /* 0x000fe200078e0a04 */
[----:B------:R-:W-:Y:S02]  /*0280*/  @!P1 LOP3.LUT R4, RZ, R0, RZ, 0x33, !PT ;  /* 0x00000000ff049212 */ /* 0x000fe400078e33ff */
[----:B------:R-:W-:-:S03]  /*0290*/  LEA.HI R5, R5, R2, RZ, 0x8 ;  /* 0x0000000205057211 */ /* 0x000fc600078f40ff */
[----:B------:R-:W-:Y:S02]  /*02a0*/  IMAD.SHL.U32 R2, R4, 0x8, RZ ;  /* 0x0000000804027824 */ /* 0x000fe400078e00ff */
[----:B------:R-:W-:-:S03]  /*02b0*/  IMAD.MOV R4, RZ, RZ, -R4 ;  /* 0x000000ffff047224 */ /* 0x000fc600078e0a04 */
[----:B------:R-:W-:Y:S01]  /*02c0*/  LEA.HI.SX32 R5, R5, -R2, 0x18 ;  /* 0x8000000205057211 */ /* 0x000fe200078fc2ff */
[----:B------:R-:W-:Y:S02]  /*02d0*/  IMAD R13, R0, R4, R3 ;  /* 0x00000004000d7224 */ /* 0x000fe400078e0203 */
[----:B------:R-:W-:Y:S01]  /*02e0*/  IMAD.MOV.U32 R4, RZ, RZ, RZ ;  /* 0x000000ffff047224 */ /* 0x000fe200078e00ff */
[----:B------:R-:W-:Y:S02]  /*02f0*/  IMNMX R6, R5, 0x8, PT ;  /* 0x0000000805067817 */ /* 0x000fe40003800200 */
[----:B------:R-:W-:Y:S02]  /*0300*/  IABS R11, R13 ;  /* 0x0000000d000b7213 */ /* 0x000fe40000000000 */
[----:B------:R-:W-:-:S04]  /*0310*/  IABS R9, R6 ;  /* 0x0000000600097213 */ /* 0x000fc80000000000 */
[----:B------:R-:W0:Y:S08]  /*0320*/  I2F.RP R7, R9 ;  /* 0x0000000900077306 */ /* 0x000e300000209400 */
[----:B0-----:R-:W0:Y:S02]  /*0330*/  MUFU.RCP R7, R7 ;  /* 0x0000000700077308 */ /* 0x001e240000001000 */
[----:B0-----:R-:W-:-:S06]  /*0340*/  IADD3 R5, R7, 0xffffffe, RZ ;  /* 0x0ffffffe07057810 */ /* 0x001fcc0007ffe0ff */
[----:B------:R-:W0:Y:S02]  /*0350*/  F2I.FTZ.U32.TRUNC.NTZ R5, R5 ;  /* 0x0000000500057305 */ /* 0x000e24000021f000 */
[----:B0-----:R-:W-:-:S04]  /*0360*/  IMAD.MOV R8, RZ, RZ, -R5 ;  /* 0x000000ffff087224 */ /* 0x001fc800078e0a05 */
[----:B------:R-:W-:-:S04]  /*0370*/  IMAD.MOV.U32 R0, RZ, RZ, R8 ;  /* 0x000000ffff007224 */ /* 0x000fc800078e0008 */
[----:B------:R-:W-:Y:S01]  /*0380*/  IMAD R3, R0, R9, RZ ;  /* 0x0000000900037224 */ /* 0x000fe200078e02ff */
[----:B------:R-:W-:-:S03]  /*0390*/  IABS R0, R6 ;  /* 0x0000000600007213 */ /* 0x000fc60000000000 */
[----:B------:R-:W-:-:S04]  /*03a0*/  IMAD.HI.U32 R4, R5, R3, R4 ;  /* 0x0000000305047227 */ /* 0x000fc800078e0004 */
[----:B------:R-:W-:Y:S02]  /*03b0*/  IMAD.MOV R0, RZ, RZ, -R0 ;  /* 0x000000ffff007224 */ /* 0x000fe400078e0a00 */
[----:B------:R-:W-:-:S04]  /*03c0*/  IMAD.HI.U32 R4, R4, R11, RZ ;  /* 0x0000000b04047227 */ /* 0x000fc800078e00ff */
[----:B------:R-:W-:Y:S02]  /*03d0*/  IMAD R0, R4, R0, R11 ;  /* 0x0000000004007224 */ /* 0x000fe400078e020b */
[----:B------:R-:W-:-:S03]  /*03e0*/  IMAD.MOV.U32 R11, RZ, RZ, 0x3f ;  /* 0x0000003fff0b7424 */ /* 0x000fc600078e00ff */
[----:B------:R-:W-:Y:S02]  /*03f0*/  ISETP.GT.U32.AND P1, PT, R9, R0, PT ;  /* 0x000000000900720c */ /* 0x000fe40003f24070 */
[----:B------:R-:W-:-:S11]  /*0400*/  IADD3 R11, R11, c[0x0][0x180], RZ ;  /* 0x000060000b0b7a10 */ /* 0x000fd60007ffe0ff */
[----:B------:R-:W-:Y:S01]  /*0410*/  @!P1 IMAD.IADD R0, R0, 0x1, -R9 ;  /* 0x0000000100009824 */ /* 0x000fe200078e0a09 */
[----:B------:R-:W-:Y:S02]  /*0420*/  @!P1 IADD3 R4, R4, 0x1, RZ ;  /* 0x0000000104049810 */ /* 0x000fe40007ffe0ff */
[----:B------:R-:W-:Y:S02]  /*0430*/  ISETP.NE.AND P1, PT, R6, RZ, PT ;  /* 0x000000ff0600720c */ /* 0x000fe40003f25270 */
[----:B------:R-:W-:Y:S02]  /*0440*/  ISETP.GE.U32.AND P0, PT, R0, R9, PT ;  /* 0x000000090000720c */ /* 0x000fe40003f06070 */
[----:B------:R-:W-:-:S04]  /*0450*/  LOP3.LUT R0, R13, R6, RZ, 0x3c, !PT ;  /* 0x000000060d007212 */ /* 0x000fc800078e3cff */
[----:B------:R-:W-:-:S07]  /*0460*/  ISETP.GE.AND P2, PT, R0, RZ, PT ;  /* 0x000000ff0000720c */ /* 0x000fce0003f46270 */
[----:B------:R-:W-:Y:S02]  /*0470*/  @P0 IADD3 R4, R4, 0x1, RZ ;  /* 0x0000000104040810 */ /* 0x000fe40007ffe0ff */
[----:B------:R-:W-:-:S04]  /*0480*/  ISETP.GT.AND P0, PT, R11, 0x3f, PT ;  /* 0x0000003f0b00780c */ /* 0x000fc80003f04270 */
[----:B------:R-:W-:Y:S01]  /*0490*/  @!P2 IMAD.MOV R4, RZ, RZ, -R4 ;  /* 0x000000ffff04a224 */ /* 0x000fe200078e0a04 */
[----:B------:R-:W-:-:S05]  /*04a0*/  @!P1 LOP3.LUT R4, RZ, R6, RZ, 0x33, !PT ;  /* 0x00000006ff049212 */ /* 0x000fca00078e33ff */
[----:B------:R-:W-:Y:S02]  /*04b0*/  IMAD.MOV R3, RZ, RZ, -R4 ;  /* 0x000000ffff037224 */ /* 0x000fe400078e0a04 */
[----:B------:R-:W-:Y:S02]  /*04c0*/  IMAD.SHL.U32 R20, R4, 0x10, RZ ;  /* 0x0000001004147824 */ /* 0x000fe400078e00ff */
[----:B------:R-:W-:-:S04]  /*04d0*/  IMAD R3, R6, R3, R13 ;  /* 0x0000000306037224 */ /* 0x000fc800078e020d */
[----:B------:R-:W-:-:S04]  /*04e0*/  IMAD.IADD R3, R2, 0x1, R3 ;  /* 0x0000000102037824 */ /* 0x000fc800078e0203 */
[----:B------:R-:W-:-:S05]  /*04f0*/  IMAD R12, R3, 0x100, R27 ;  /* 0x00000100030c7824 */ /* 0x000fca00078e021b */
[----:B------:R-:W-:Y:S01]  /*0500*/  IADD3 R0, R12, 0x80, RZ ;  /* 0x000000800c007810 */ /* 0x000fe20007ffe0ff */
[----:B------:R0:W-:Y:S04]  /*0510*/  STL [R1+0x680], R12 ;  /* 0x0006800c01007387 */ /* 0x0001e80000100800 */
[----:B------:R0:W-:Y:S04]  /*0520*/  STL [R1+0x684], R20 ;  /* 0x0006841401007387 */ /* 0x0001e80000100800 */
[----:B------:R0:W-:Y:S01]  /*0530*/  STL [R1+0x68c], R0 ;  /* 0x00068c0001007387 */ /* 0x0001e20000100800 */
[----:B------:R-:W-:Y:S05]  /*0540*/  @P0 BRA `(.L_x_0) ;  /* 0x000000b000000947 */ /* 0x000fea0003800000 */
[----:B0-----:R-:W-:Y:S01]  /*0550*/  IMAD.SHL.U32 R0, R29, 0x100, RZ ;  /* 0x000001001d007824 */ /* 0x001fe200078e00ff */
[----:B------:R-:W-:Y:S01]  /*0560*/  CS2R R16, SRZ ;  /* 0x0000000000107805 */ /* 0x000fe2000001ff00 */
[----:B------:R-:W-:Y:S01]  /*0570*/  CS2R R18, SRZ ;  /* 0x0000000000127805 */ /* 0x000fe2000001ff00 */
[----:B------:R-:W-:Y:S01]  /*0580*/  CS2R R12, SRZ ;  /* 0x00000000000c7805 */ /* 0x000fe2000001ff00 */
[----:B------:R-:W-:Y:S01]  /*0590*/  CS2R R14, SRZ ;  /* 0x00000000000e7805 */ /* 0x000fe2000001ff00 */
[----:B------:R0:W-:Y:S01]  /*05a0*/  STL [R1+0x6ac], R0 ;  /* 0x0006ac0001007387 */ /* 0x0001e20000100800 */
[----:B------:R-:W-:Y:S01]  /*05b0*/  CS2R R8, SRZ ;  /* 0x0000000000087805 */ /* 0x000fe2000001ff00 */
[----:B------:R-:W-:Y:S01]  /*05c0*/  CS2R R10, SRZ ;  /* 0x00000000000a7805 */ /* 0x000fe2000001ff00 */
[----:B------:R-:W-:Y:S01]  /*05d0*/  CS2R R4, SRZ ;  /* 0x0000000000047805 */ /* 0x000fe2000001ff00 */
[----:B------:R-:W-:Y:S01]  /*05e0*/  CS2R R6, SRZ ;  /* 0x0000000000067805 */ /* 0x000fe2000001ff00 */
[----:B------:R-:W-:Y:S05]  /*05f0*/  BRA `(.L_x_1) ;  /* 0x0000eff000007947 */ /* 0x000fea0003800000 */
.L_x_0:
[----:B------:R-:W-:Y:S01]  /*0600*/  LOP3.LUT R28, R29, 0x3f, RZ, 0xc0, !PT ;  /* 0x0000003f1d1c7812 */ /* 0x000fe200078ec0ff */
[----:B------:R1:W-:Y:S04]  /*0610*/  STL [R1+0x6c0], R27 ;  /* 0x0006c01b01007387 */ /* 0x0003e80000100800 */
[----:B------:R-:W-:Y:S01]  /*0620*/  IMAD.SHL.U32 R7, R28, 0x2, RZ ;  /* 0x000000021c077824 */ /* 0x000fe200078e00ff */
[----:B-1----:R-:W2:Y:S01]  /*0630*/  LDL R27, [R1+0x68c] ;  /* 0x00068c00011b7983 */ /* 0x002ea20000100800 */
[----:B------:R-:W-:-:S02]  /*0640*/  IABS R8, c[0x0][0x178] ;  /* 0x00005e0000087a13 */ /* 0x000fc40000000000 */
[----:B------:R-:W-:Y:S01]  /*0650*/  IABS R9, c[0x0][0x17c] ;  /* 0x00005f0000097a13 */ /* 0x000fe20000000000 */
[----:B------:R1:W-:Y:S01]  /*0660*/  STL [R1+0x6c4], R28 ;  /* 0x0006c41c01007387 */ /* 0x0003e20000100800 */
[----:B0-----:R-:W0:Y:S01]  /*0670*/  I2F.RP R0, R8 ;  /* 0x0000000800007306 */ /* 0x001e220000209400 */
[----:B------:R-:W-:Y:S02]  /*0680*/  SHF.R.S32.HI R4, RZ, 0x6, R29 ;  /* 0x00000006ff047819 */ /* 0x000fe4000001141d */
[----:B------:R-:W-:Y:S02]  /*0690*/  SHF.R.S32.HI R6, RZ, 0x1f, R11 ;  /* 0x0000001fff067819 */ /* 0x000fe4000001140b */
[----:B------:R-:W-:-:S03]  /*06a0*/  SGXT R4, R4, 0x1 ;  /* 0x000000010404781a */ /* 0x000fc60000000200 */
[----:B------:R-:W3:Y:S01]  /*06b0*/  I2F.RP R5, R9 ;  /* 0x0000000900057306 */ /* 0x000ee20000209400 */
[----:B-1----:R-:W4:Y:S07]  /*06c0*/  LDL R28, [R1+0x680] ;  /* 0x00068000011c7983 */ /* 0x002f2e0000100800 */
[----:B0-----:R-:W0:Y:S08]  /*06d0*/  MUFU.RCP R0, R0 ;  /* 0x0000000000007308 */ /* 0x001e300000001000 */
[----:B---3--:R-:W1:Y:S01]  /*06e0*/  MUFU.RCP R5, R5 ;  /* 0x0000000500057308 */ /* 0x008e620000001000 */
[----:B0-----:R-:W-:-:S07]  /*06f0*/  IADD3 R2, R0, 0xffffffe, RZ ;  /* 0x0ffffffe00027810 */ /* 0x001fce0007ffe0ff */
[----:B------:R0:W3:Y:S01]  /*0700*/  F2I.FTZ.U32.TRUNC.NTZ R3, R2 ;  /* 0x0000000200037305 */ /* 0x0000e2000021f000 */
[----:B-1----:R-:W-:-:S07]  /*0710*/  IADD3 R22, R5, 0xffffffe, RZ ;  /* 0x0ffffffe05167810 */ /* 0x002fce0007ffe0ff */
[----:B------:R-:W1:Y:S01]  /*0720*/  F2I.FTZ.U32.TRUNC.NTZ R23, R22 ;  /* 0x0000001600177305 */ /* 0x000e62000021f000 */
[----:B0-----:R-:W-:Y:S02]  /*0730*/  IMAD.MOV.U32 R2, RZ, RZ, RZ ;  /* 0x000000ffff027224 */ /* 0x001fe400078e00ff */
[----:B---3--:R-:W-:-:S04]  /*0740*/  IMAD.MOV R5, RZ, RZ, -R3 ;  /* 0x000000ffff057224 */ /* 0x008fc800078e0a03 */
[----:B------:R-:W-:-:S04]  /*0750*/  IMAD R5, R5, R8, RZ ;  /* 0x0000000805057224 */ /* 0x000fc800078e02ff */
[----:B------:R-:W-:Y:S01]  /*0760*/  IMAD.HI.U32 R2, R3, R5, R2 ;  /* 0x0000000503027227 */ /* 0x000fe200078e0002 */
[----:B------:R-:W-:Y:S02]  /*0770*/  SHF.R.U32.HI R0, RZ, 0x6, R29 ;  /* 0x00000006ff007819 */ /* 0x000fe4000001161d */
[----:B------:R-:W-:Y:S01]  /*0780*/  LOP3.LUT R26, R7, 0x90, R4, 0x78, !PT ;  /* 0x00000090071a7812 */ /* 0x000fe200078e7804 */
[----:B-1----:R-:W-:Y:S01]  /*0790*/  IMAD.MOV R10, RZ, RZ, -R23 ;  /* 0x000000ffff0a7224 */ /* 0x002fe200078e0a17 */
[----:B------:R-:W-:Y:S02]  /*07a0*/  SGXT.U32 R0, R0, 0x1 ;  /* 0x000000010000781a */ /* 0x000fe40000000000 */
[----:B------:R-:W-:Y:S01]  /*07b0*/  LEA.HI R11, R6, R11, RZ, 0x6 ;  /* 0x0000000b060b7211 */ /* 0x000fe200078f30ff */
[----:B------:R-:W-:Y:S01]  /*07c0*/  IMAD.MOV.U32 R6, RZ, RZ, R10 ;  /* 0x000000ffff067224 */ /* 0x000fe200078e000a */
[----:B------:R-:W-:Y:S01]  /*07d0*/  LOP3.LUT R0, R20, R0, RZ, 0xfc, !PT ;  /* 0x0000000014007212 */ /* 0x000fe200078efcff */
[----:B------:R-:W-:-:S02]  /*07e0*/  IMAD.MOV.U32 R22, RZ, RZ, RZ ;  /* 0x000000ffff167224 */ /* 0x000fc400078e00ff */
[----:B------:R-:W-:Y:S01]  /*07f0*/  IMAD R7, R6, R9, RZ ;  /* 0x0000000906077224 */ /* 0x000fe200078e02ff */
[----:B------:R-:W-:-:S03]  /*0800*/  LOP3.LUT R15, R0, 0xa, RZ, 0xfc, !PT ;  /* 0x0000000a000f7812 */ /* 0x000fc600078efcff */
[----:B------:R-:W-:Y:S01]  /*0810*/  IMAD.HI.U32 R22, R23, R7, R22 ;  /* 0x0000000717167227 */ /* 0x000fe200078e0016 */
[----:B------:R-:W-:Y:S02]  /*0820*/  IABS R12, R15 ;  /* 0x0000000f000c7213 */ /* 0x000fe40000000000 */
[C---:B------:R-:W-:Y:S02]  /*0830*/  LOP3.LUT R18, R0.reuse, 0xc, RZ, 0xfc, !PT ;  /* 0x0000000c00127812 */ /* 0x040fe400078efcff */
[----:B------:R-:W-:Y:S01]  /*0840*/  LOP3.LUT R19, R0, 0xe, RZ, 0xfc, !PT ;  /* 0x0000000e00137812 */ /* 0x000fe200078efcff */
[----:B------:R-:W-:Y:S01]  /*0850*/  IMAD.HI.U32 R10, R22, R12, RZ ;  /* 0x0000000c160a7227 */ /* 0x000fe200078e00ff */
[----:B------:R-:W-:Y:S02]  /*0860*/  IABS R16, R18 ;  /* 0x0000001200107213 */ /* 0x000fe40000000000 */
[----:B------:R-:W-:Y:S01]  /*0870*/  IABS R14, R19 ;  /* 0x00000013000e7213 */ /* 0x000fe20000000000 */
[----:B------:R-:W-:-:S02]  /*0880*/  IMAD.MOV R10, RZ, RZ, -R10 ;  /* 0x000000ffff0a7224 */ /* 0x000fc400078e0a0a */
[----:B------:R-:W-:Y:S01]  /*0890*/  IMAD.HI.U32 R7, R22, R16, RZ ;  /* 0x0000001016077227 */ /* 0x000fe200078e00ff */
[----:B----4-:R-:W-:Y:S02]  /*08a0*/  IABS R5, R28 ;  /* 0x0000001c00057213 */ /* 0x010fe40000000000 */
[----:B------:R-:W-:Y:S02]  /*08b0*/  ISETP.GE.AND P4, PT, R28, RZ, PT ;  /* 0x000000ff1c00720c */ /* 0x000fe40003f86270 */
[----:B------:R-:W3:Y:S01]  /*08c0*/  LDL.LU R28, [R1+0x6c4] ;  /* 0x0006c400011c7983 */ /* 0x000ee20000300800 */
[----:B--2---:R-:W-:Y:S01]  /*08d0*/  IABS R3, R27 ;  /* 0x0000001b00037213 */ /* 0x004fe20000000000 */
[----:B------:R-:W-:-:S04]  /*08e0*/  IMAD.HI.U32 R4, R2, R5, RZ ;  /* 0x0000000502047227 */ /* 0x000fc800078e00ff */
[----:B------:R-:W-:-:S04]  /*08f0*/  IMAD.HI.U32 R2, R2, R3, RZ ;  /* 0x0000000302027227 */ /* 0x000fc800078e00ff */
[----:B------:R-:W-:Y:S02]  /*0900*/  IMAD.MOV R4, RZ, RZ, -R4 ;  /* 0x000000ffff047224 */ /* 0x000fe400078e0a04 */
[----:B------:R-:W-:Y:S02]  /*0910*/  IMAD.MOV R2, RZ, RZ, -R2 ;  /* 0x000000ffff027224 */ /* 0x000fe400078e0a02 */
[C---:B------:R-:W-:Y:S02]  /*0920*/  IMAD R20, R8.reuse, R4, R5 ;  /* 0x0000000408147224 */ /* 0x040fe400078e0205 */
[----:B------:R-:W-:-:S03]  /*0930*/  IMAD R4, R8, R2, R3 ;  /* 0x0000000208047224 */ /* 0x000fc600078e0203 */
[C---:B------:R-:W-:Y:S02]  /*0940*/  ISETP.GT.U32.AND P0, PT, R8.reuse, R20, PT ;  /* 0x000000140800720c */ /* 0x040fe40003f04070 */
[----:B------:R-:W-:Y:S01]  /*0950*/  ISETP.GT.U32.AND P1, PT, R8, R4, PT ;  /* 0x000000040800720c */ /* 0x000fe20003f24070 */
[----:B------:R-:W-:Y:S01]  /*0960*/  IMAD R12, R9, R10, R12 ;  /* 0x0000000a090c7224 */ /* 0x000fe200078e020c */
[----:B------:R-:W-:Y:S01]  /*0970*/  LOP3.LUT R10, R0, 0x2, RZ, 0xfc, !PT ;  /* 0x00000002000a7812 */ /* 0x000fe200078efcff */
[----:B------:R-:W-:Y:S01]  /*0980*/  IMAD.HI.U32 R6, R22, R14, RZ ;  /* 0x0000000e16067227 */ /* 0x000fe200078e00ff */
[----:B------:R-:W-:-:S03]  /*0990*/  LOP3.LUT R17, R0, 0x8, RZ, 0xfc, !PT ;  /* 0x0000000800117812 */ /* 0x000fc600078efcff */
[----:B------:R-:W-:-:S04]  /*09a0*/  IMAD.MOV R7, RZ, RZ, -R7 ;  /* 0x000000ffff077224 */ /* 0x000fc800078e0a07 */
[--C-:B------:R-:W-:Y:S02]  /*09b0*/  @!P0 IMAD.IADD R20, R20, 0x1, -R8.reuse ;  /* 0x0000000114148824 */ /* 0x100fe400078e0a08 */
[----:B------:R-:W-:Y:S01]  /*09c0*/  @!P1 IMAD.IADD R4, R4, 0x1, -R8 ;  /* 0x0000000104049824 */ /* 0x000fe200078e0a08 */
[----:B------:R-:W-:Y:S02]  /*09d0*/  LOP3.LUT R13, R0, 0x4, RZ, 0xfc, !PT ;  /* 0x00000004000d7812 */ /* 0x000fe400078efcff */
[C---:B------:R-:W-:Y:S01]  /*09e0*/  ISETP.GT.U32.AND P0, PT, R8.reuse, R20, PT ;  /* 0x000000140800720c */ /* 0x040fe20003f04070 */
[----:B------:R-:W-:Y:S01]  /*09f0*/  IMAD.MOV R6, RZ, RZ, -R6 ;  /* 0x000000ffff067224 */ /* 0x000fe200078e0a06 */
[----:B------:R-:W-:Y:S01]  /*0a00*/  ISETP.GT.U32.AND P3, PT, R8, R4, PT ;  /* 0x000000040800720c */ /* 0x000fe20003f64070 */
[----:B------:R-:W-:Y:S01]  /*0a10*/  IMAD R16, R9, R7, R16 ;  /* 0x0000000709107224 */ /* 0x000fe200078e0210 */
[----:B------:R-:W-:Y:S02]  /*0a20*/  IABS R2, R10 ;  /* 0x0000000a00027213 */ /* 0x000fe40000000000 */
[----:B------:R-:W-:-:S02]  /*0a30*/  LOP3.LUT R3, R0, 0x6, RZ, 0xfc, !PT ;  /* 0x0000000600037812 */ /* 0x000fc400078efcff */
[----:B------:R-:W-:Y:S02]  /*0a40*/  IABS R7, R17 ;  /* 0x0000001100077213 */ /* 0x000fe40000000000 */
[----:B------:R-:W-:Y:S01]  /*0a50*/  IABS R5, R13 ;  /* 0x0000000d00057213 */ /* 0x000fe20000000000 */
[----:B------:R-:W-:Y:S01]  /*0a60*/  IMAD R14, R9, R6, R14 ;  /* 0x00000006090e7224 */ /* 0x000fe200078e020e */
[----:B------:R-:W-:Y:S01]  /*0a70*/  IABS R6, R3 ;  /* 0x0000000300067213 */ /* 0x000fe20000000000 */
[----:B------:R-:W-:Y:S01]  /*0a80*/  IMAD.HI.U32 R21, R22, R2, RZ ;  /* 0x0000000216157227 */ /* 0x000fe200078e00ff */
[----:B------:R-:W-:-:S03]  /*0a90*/  ISETP.GE.AND P1, PT, R27, RZ, PT ;  /* 0x000000ff1b00720c */ /* 0x000fc60003f26270 */
[----:B------:R-:W-:-:S04]  /*0aa0*/  IMAD.HI.U32 R25, R22, R7, RZ ;  /* 0x0000000716197227 */ /* 0x000fc800078e00ff */
[----:B------:R-:W-:-:S04]  /*0ab0*/  IMAD.HI.U32 R23, R22, R5, RZ ;  /* 0x0000000516177227 */ /* 0x000fc800078e00ff */
[--C-:B------:R-:W-:Y:S02]  /*0ac0*/  @!P0 IMAD.IADD R20, R20, 0x1, -R8.reuse ;  /* 0x0000000114148824 */ /* 0x100fe400078e0a08 */
[----:B------:R-:W-:Y:S01]  /*0ad0*/  @!P3 IMAD.IADD R4, R4, 0x1, -R8 ;  /* 0x000000010404b824 */ /* 0x000fe200078e0a08 */
[C---:B------:R-:W-:Y:S01]  /*0ae0*/  ISETP.GT.U32.AND P6, PT, R9.reuse, R14, PT ;  /* 0x0000000e0900720c */ /* 0x040fe20003fc4070 */
[----:B------:R-:W-:Y:S01]  /*0af0*/  IMAD.MOV R21, RZ, RZ, -R21 ;  /* 0x000000ffff157224 */ /* 0x000fe200078e0a15 */
[----:B------:R-:W-:Y:S01]  /*0b00*/  ISETP.GT.U32.AND P5, PT, R9, R16, PT ;  /* 0x000000100900720c */ /* 0x000fe20003fa4070 */
[----:B------:R-:W-:Y:S01]  /*0b10*/  IMAD.HI.U32 R24, R22, R6, RZ ;  /* 0x0000000616187227 */ /* 0x000fe200078e00ff */
[----:B------:R-:W-:Y:S01]  /*0b20*/  ISETP.GE.AND P2, PT, R0, RZ, PT ;  /* 0x000000ff0000720c */ /* 0x000fe20003f46270 */
[----:B------:R-:W2:Y:S02]  /*0b30*/  LDL.LU R27, [R1+0x6c0] ;  /* 0x0006c000011b7983 */ /* 0x000ea40000300800 */
[----:B------:R-:W-:-:S02]  /*0b40*/  IMAD.MOV R25, RZ, RZ, -R25 ;  /* 0x000000ffff197224 */ /* 0x000fc400078e0a19 */
[----:B------:R-:W-:Y:S02]  /*0b50*/  IMAD.MOV R23, RZ, RZ, -R23 ;  /* 0x000000ffff177224 */ /* 0x000fe400078e0a17 */
[C---:B------:R-:W-:Y:S02]  /*0b60*/  IMAD R2, R9.reuse, R21, R2 ;  /* 0x0000001509027224 */ /* 0x040fe400078e0202 */
[----:B------:R-:W-:Y:S02]  /*0b70*/  IMAD.MOV R24, RZ, RZ, -R24 ;  /* 0x000000ffff187224 */ /* 0x000fe400078e0a18 */
[C---:B------:R-:W-:Y:S02]  /*0b80*/  IMAD R7, R9.reuse, R25, R7 ;  /* 0x0000001909077224 */ /* 0x040fe400078e0207 */
[----:B------:R-:W-:Y:S02]  /*0b90*/  IMAD.MOV.U32 R21, RZ, RZ, R20 ;  /* 0x000000ffff157224 */ /* 0x000fe400078e0014 */
[----:B------:R-:W-:-:S02]  /*0ba0*/  IMAD R5, R9, R23, R5 ;  /* 0x0000001709057224 */ /* 0x000fc400078e0205 */
[----:B------:R-:W-:Y:S02]  /*0bb0*/  IMAD.MOV.U32 R23, RZ, RZ, R4 ;  /* 0x000000ffff177224 */ /* 0x000fe400078e0004 */
[C---:B------:R-:W-:Y:S02]  /*0bc0*/  IMAD R6, R9.reuse, R24, R6 ;  /* 0x0000001809067224 */ /* 0x040fe400078e0206 */
[----:B------:R-:W-:Y:S01]  /*0bd0*/  @!P4 IMAD.MOV R21, RZ, RZ, -R21 ;  /* 0x000000ffff15c224 */ /* 0x000fe200078e0a15 */
[C---:B------:R-:W-:Y:S01]  /*0be0*/  ISETP.GT.U32.AND P4, PT, R9.reuse, R7, PT ;  /* 0x000000070900720c */ /* 0x040fe20003f84070 */
[----:B------:R-:W-:Y:S01]  /*0bf0*/  @!P1 IMAD.MOV R23, RZ, RZ, -R23 ;  /* 0x000000ffff179224 */ /* 0x000fe200078e0a17 */
[----:B------:R-:W-:Y:S02]  /*0c00*/  ISETP.NE.AND P0, PT, RZ, c[0x0][0x178], PT ;  /* 0x00005e00ff007a0c */ /* 0x000fe40003f05270 */
[----:B------:R-:W-:Y:S02]  /*0c10*/  LOP3.LUT R8, RZ, c[0x0][0x178], RZ, 0x33, !PT ;  /* 0x00005e00ff087a12 */ /* 0x000fe400078e33ff */
[----:B------:R-:W-:-:S02]  /*0c20*/  ISETP.GT.U32.AND P3, PT, R9, R12, PT ;  /* 0x0000000c0900720c */ /* 0x000fc40003f64070 */
[----:B------:R-:W-:Y:S02]  /*0c30*/  IABS R0, R0 ;  /* 0x0000000000007213 */ /* 0x000fe40000000000 */
[C---:B------:R-:W-:Y:S02]  /*0c40*/  ISETP.GT.U32.AND P1, PT, R9.reuse, R6, PT ;  /* 0x000000060900720c */ /* 0x040fe40003f24070 */
[C---:B------:R-:W-:Y:S02]  /*0c50*/  SEL R4, R8.reuse, R21, !P0 ;  /* 0x0000001508047207 */ /* 0x040fe40004000000 */
[----:B------:R-:W-:Y:S02]  /*0c60*/  SEL R8, R8, R23, !P0 ;  /* 0x0000001708087207 */ /* 0x000fe40004000000 */
[----:B------:R-:W-:Y:S01]  /*0c70*/  ISETP.GT.U32.AND P0, PT, R9, R5, PT ;  /* 0x000000050900720c */ /* 0x000fe20003f04070 */
[----:B------:R-:W-:-:S04]  /*0c80*/  IMAD.HI.U32 R22, R22, R0, RZ ;  /* 0x0000000016167227 */ /* 0x000fc800078e00ff */
[--C-:B------:R-:W-:Y:S02]  /*0c90*/  @!P6 IMAD.IADD R14, R14, 0x1, -R9.reuse ;  /* 0x000000010e0ee824 */ /* 0x100fe400078e0a09 */
[--C-:B------:R-:W-:Y:S01]  /*0ca0*/  @!P5 IMAD.IADD R16, R16, 0x1, -R9.reuse ;  /* 0x000000011010d824 */ /* 0x100fe200078e0a09 */
[----:B------:R-:W-:Y:S01]  /*0cb0*/  ISETP.GT.U32.AND P6, PT, R9, R2, PT ;  /* 0x000000020900720c */ /* 0x000fe20003fc4070 */
[----:B------:R-:W-:Y:S02]  /*0cc0*/  IMAD.MOV R22, RZ, RZ, -R22 ;  /* 0x000000ffff167224 */ /* 0x000fe400078e0a16 */
[--C-:B------:R-:W-:Y:S01]  /*0cd0*/  @!P4 IMAD.IADD R7, R7, 0x1, -R9.reuse ;  /* 0x000000010707c824 */ /* 0x100fe200078e0a09 */
[C---:B------:R-:W-:Y:S01]  /*0ce0*/  ISETP.GT.U32.AND P4, PT, R9.reuse, R14, PT ;  /* 0x0000000e0900720c */ /* 0x040fe20003f84070 */
[----:B------:R-:W-:Y:S01]  /*0cf0*/  @!P3 IMAD.IADD R12, R12, 0x1, -R9 ;  /* 0x000000010c0cb824 */ /* 0x000fe200078e0a09 */
[C---:B------:R-:W-:Y:S01]  /*0d00*/  ISETP.GT.U32.AND P3, PT, R9.reuse, R16, PT ;  /* 0x000000100900720c */ /* 0x040fe20003f64070 */
[----:B------:R-:W-:-:S02]  /*0d10*/  IMAD R0, R9, R22, R0 ;  /* 0x0000001609007224 */ /* 0x000fc400078e0200 */
[--C-:B------:R-:W-:Y:S01]  /*0d20*/  @!P1 IMAD.IADD R6, R6, 0x1, -R9.reuse ;  /* 0x0000000106069824 */ /* 0x100fe200078e0a09 */
[----:B------:R-:W-:Y:S01]  /*0d30*/  ISETP.GE.AND P1, PT, R19, RZ, PT ;  /* 0x000000ff1300720c */ /* 0x000fe20003f26270 */
[--C-:B------:R-:W-:Y:S01]  /*0d40*/  @!P0 IMAD.IADD R5, R5, 0x1, -R9.reuse ;  /* 0x0000000105058824 */ /* 0x100fe200078e0a09 */
[C---:B------:R-:W-:Y:S02]  /*0d50*/  ISETP.GT.U32.AND P0, PT, R9.reuse, R12, PT ;  /* 0x0000000c0900720c */ /* 0x040fe40003f04070 */
[C---:B------:R-:W-:Y:S01]  /*0d60*/  ISETP.GT.U32.AND P5, PT, R9.reuse, R0, PT ;  /* 0x000000000900720c */ /* 0x040fe20003fa4070 */
[--C-:B------:R-:W-:Y:S02]  /*0d70*/  @!P6 IMAD.IADD R2, R2, 0x1, -R9.reuse ;  /* 0x000000010202e824 */ /* 0x100fe400078e0a09 */
[--C-:B------:R-:W-:Y:S01]  /*0d80*/  @!P4 IMAD.IADD R14, R14, 0x1, -R9.reuse ;  /* 0x000000010e0ec824 */ /* 0x100fe200078e0a09 */
[----:B------:R-:W-:Y:S01]  /*0d90*/  ISETP.GT.U32.AND P4, PT, R9, R7, PT ;  /* 0x000000070900720c */ /* 0x000fe20003f84070 */
[----:B------:R-:W-:Y:S01]  /*0da0*/  @!P3 IMAD.IADD R16, R16, 0x1, -R9 ;  /* 0x000000011010b824 */ /* 0x000fe200078e0a09 */
[----:B------:R-:W-:-:S02]  /*0db0*/  ISETP.GE.AND P6, PT, R18, RZ, PT ;  /* 0x000000ff1200720c */ /* 0x000fc40003fc6270 */
[C---:B------:R-:W-:Y:S01]  /*0dc0*/  ISETP.GT.U32.AND P3, PT, R9.reuse, R6, PT ;  /* 0x000000060900720c */ /* 0x040fe20003f64070 */
[----:B------:R-:W-:Y:S01]  /*0dd0*/  @!P1 IMAD.MOV R14, RZ, RZ, -R14 ;  /* 0x000000ffff0e9224 */ /* 0x000fe200078e0a0e */
[C---:B------:R-:W-:Y:S01]  /*0de0*/  ISETP.GT.U32.AND P1, PT, R9.reuse, R2, PT ;  /* 0x000000020900720c */ /* 0x040fe20003f24070 */
[--C-:B------:R-:W-:Y:S01]  /*0df0*/  @!P0 IMAD.IADD R12, R12, 0x1, -R9.reuse ;  /* 0x000000010c0c8824 */ /* 0x100fe200078e0a09 */
[----:B------:R-:W-:Y:S01]  /*0e00*/  ISETP.GT.U32.AND P0, PT, R9, R5, PT ;  /* 0x000000050900720c */ /* 0x000fe20003f04070 */
[----:B------:R-:W-:-:S05]  /*0e10*/  @!P5 IMAD.IADD R0, R0, 0x1, -R9 ;  /* 0x000000010000d824 */ /* 0x000fca00078e0a09 */
[----:B------:R-:W-:Y:S01]  /*0e20*/  ISETP.GT.U32.AND P5, PT, R9, R0, PT ;  /* 0x000000000900720c */ /* 0x000fe20003fa4070 */
[--C-:B------:R-:W-:Y:S01]  /*0e30*/  @!P4 IMAD.IADD R7, R7, 0x1, -R9.reuse ;  /* 0x000000010707c824 */ /* 0x100fe200078e0a09 */
[----:B------:R-:W-:Y:S01]  /*0e40*/  ISETP.GE.AND P4, PT, R17, RZ, PT ;  /* 0x000000ff1100720c */ /* 0x000fe20003f86270 */
[----:B------:R-:W-:Y:S01]  /*0e50*/  @!P6 IMAD.MOV R16, RZ, RZ, -R16 ;  /* 0x000000ffff10e224 */ /* 0x000fe200078e0a10 */
[----:B------:R-:W-:Y:S01]  /*0e60*/  ISETP.GE.AND P6, PT, R15, RZ, PT ;  /* 0x000000ff0f00720c */ /* 0x000fe20003fc6270 */
[--C-:B------:R-:W-:Y:S01]  /*0e70*/  @!P3 IMAD.IADD R6, R6, 0x1, -R9.reuse ;  /* 0x000000010606b824 */ /* 0x100fe200078e0a09 */
[----:B------:R-:W-:Y:S01]  /*0e80*/  ISETP.GE.AND P3, PT, R3, RZ, PT ;  /* 0x000000ff0300720c */ /* 0x000fe20003f66270 */
[--C-:B------:R-:W-:Y:S01]  /*0e90*/  @!P1 IMAD.IADD R2, R2, 0x1, -R9.reuse ;  /* 0x0000000102029824 */ /* 0x100fe200078e0a09 */
[----:B------:R-:W-:Y:S01]  /*0ea0*/  ISETP.GE.AND P1, PT, R10, RZ, PT ;  /* 0x000000ff0a00720c */ /* 0x000fe20003f26270 */
[----:B------:R-:W-:Y:S01]  /*0eb0*/  @!P0 IMAD.IADD R5, R5, 0x1, -R9 ;  /* 0x0000000105058824 */ /* 0x000fe200078e0a09 */
[----:B------:R-:W-:-:S02]  /*0ec0*/  LOP3.LUT R20, R29, 0x7, RZ, 0xc0, !PT ;  /* 0x000000071d147812 */ /* 0x000fc400078ec0ff */
[----:B------:R-:W-:Y:S01]  /*0ed0*/  ISETP.GE.AND P0, PT, R13, RZ, PT ;  /* 0x000000ff0d00720c */ /* 0x000fe20003f06270 */
[C---:B------:R-:W-:Y:S02]  /*0ee0*/  IMAD.SHL.U32 R21, R29.reuse, 0x2, RZ ;  /* 0x000000021d157824 */ /* 0x040fe400078e00ff */
[----:B------:R-:W-:Y:S01]  /*0ef0*/  IMAD R22, R20, 0x90, RZ ;  /* 0x0000009014167824 */ /* 0x000fe200078e02ff */
[----:B------:R-:W-:Y:S01]  /*0f00*/  LOP3.LUT R15, RZ, c[0x0][0x17c], RZ, 0x33, !PT ;  /* 0x00005f00ff0f7a12 */ /* 0x000fe200078e33ff */
[----:B------:R-:W-:Y:S01]  /*0f10*/  @!P5 IMAD.IADD R0, R0, 0x1, -R9 ;  /* 0x000000010000d824 */ /* 0x000fe200078e0a09 */
[----:B------:R-:W-:Y:S01]  /*0f20*/  ISETP.NE.AND P5, PT, RZ, c[0x0][0x17c], PT ;  /* 0x00005f00ff007a0c */ /* 0x000fe20003fa5270 */
[----:B------:R-:W-:Y:S01]  /*0f30*/  IMAD.SHL.U32 R18, R29, 0x100, RZ ;  /* 0x000001001d127824 */ /* 0x000fe200078e00ff */
[----:B------:R-:W-:Y:S01]  /*0f40*/  LOP3.LUT R24, R22, 0x30, R21, 0x78, !PT ;  /* 0x0000003016187812 */ /* 0x000fe200078e7815 */
[----:B------:R-:W-:Y:S01]  /*0f50*/  @!P4 IMAD.MOV R7, RZ, RZ, -R7 ;  /* 0x000000ffff07c224 */ /* 0x000fe200078e0a07 */
[----:B------:R-:W-:Y:S01]  /*0f60*/  LOP3.LUT R21, R21, 0x10, RZ, 0xc0, !PT ;  /* 0x0000001015157812 */ /* 0x000fe200078ec0ff */
[----:B------:R-:W-:Y:S01]  /*0f70*/  @!P6 IMAD.MOV R12, RZ, RZ, -R12 ;  /* 0x000000ffff0ce224 */ /* 0x000fe200078e0a0c */
[----:B------:R-:W-:Y:S01]  /*0f80*/  SEL R14, R15, R14, !P5 ;  /* 0x0000000e0f0e7207 */ /* 0x000fe20006800000 */
[----:B------:R-:W-:-:S02]  /*0f90*/  @!P3 IMAD.MOV R6, RZ, RZ, -R6 ;  /* 0x000000ffff06b224 */ /* 0x000fc400078e0a06 */
[----:B------:R-:W-:Y:S01]  /*0fa0*/  @!P1 IMAD.MOV R2, RZ, RZ, -R2 ;  /* 0x000000ffff029224 */ /* 0x000fe200078e0a02 */
[----:B------:R0:W-:Y:S01]  /*0fb0*/  STL [R1+0x6ac], R18 ;  /* 0x0006ac1201007387 */ /* 0x0001e20000100800 */
[----:B------:R-:W-:Y:S01]  /*0fc0*/  @!P2 IMAD.MOV R0, RZ, RZ, -R0 ;  /* 0x000000ffff00a224 */ /* 0x000fe200078e0a00 */
[----:B------:R-:W-:Y:S01]  /*0fd0*/  LOP3.LUT R3, R18, 0x1000, RZ, 0xc0, !PT ;  /* 0x0000100012037812 */ /* 0x000fe200078ec0ff */
[----:B------:R-:W-:Y:S01]  /*0fe0*/  IMAD R20, R20, 0x210, RZ ;  /* 0x0000021014147824 */ /* 0x000fe200078e02ff */
[----:B------:R-:W-:Y:S01]  /*0ff0*/  LOP3.LUT R21, R21, 0x60, R29, 0xf8, !PT ;  /* 0x0000006015157812 */ /* 0x000fe200078ef81d */
[----:B------:R-:W-:Y:S01]  /*1000*/  @!P0 IMAD.MOV R5, RZ, RZ, -R5 ;  /* 0x000000ffff058224 */ /* 0x000fe200078e0a05 */
[C---:B------:R-:W-:Y:S01]  /*1010*/  SEL R19, R15.reuse, R16, !P5 ;  /* 0x000000100f137207 */ /* 0x040fe20006800000 */
[----:B------:R-:W-:Y:S01]  /*1020*/  IMAD R16, R14, c[0x0][0x190], RZ ;  /* 0x000064000e107a24 */ /* 0x000fe200078e02ff */
[C---:B------:R-:W-:Y:S02]  /*1030*/  SEL R12, R15.reuse, R12, !P5 ;  /* 0x0000000c0f0c7207 */ /* 0x040fe40006800000 */
[----:B0-----:R-:W-:-:S02]  /*1040*/  SEL R18, R15, R7, !P5 ;  /* 0x000000070f127207 */ /* 0x001fc40006800000 */
[C---:B------:R-:W-:Y:S02]  /*1050*/  SEL R7, R15.reuse, R6, !P5 ;  /* 0x000000060f077207 */ /* 0x040fe40006800000 */
[C---:B------:R-:W-:Y:S02]  /*1060*/  SEL R6, R15.reuse, R2, !P5 ;  /* 0x000000020f067207 */ /* 0x040fe40006800000 */
[----:B------:R-:W-:Y:S01]  /*1070*/  SEL R2, R15, R0, !P5 ;  /* 0x000000000f027207 */ /* 0x000fe20006800000 */
[----:B------:R-:W-:Y:S01]  /*1080*/  IMAD R14, R19, c[0x0][0x190], RZ ;  /* 0x00006400130e7a24 */ /* 0x000fe200078e02ff */
[----:B------:R-:W-:Y:S01]  /*1090*/  LOP3.LUT R20, R20, R21, RZ, 0x3c, !PT ;  /* 0x0000001514147212 */ /* 0x000fe200078e3cff */
[----:B------:R-:W-:Y:S01]  /*10a0*/  IMAD R12, R12, c[0x0][0x190], RZ ;  /* 0x000064000c0c7a24 */ /* 0x000fe200078e02ff */
[----:B------:R-:W-:Y:S01]  /*10b0*/  SEL R5, R15, R5, !P5 ;  /* 0x000000050f057207 */ /* 0x000fe20006800000 */
[----:B------:R-:W-:Y:S02]  /*10c0*/  IMAD R7, R7, c[0x0][0x190], RZ ;  /* 0x0000640007077a24 */ /* 0x000fe400078e02ff */
[----:B------:R-:W-:-:S02]  /*10d0*/  IMAD.IADD R3, R3, 0x1, R20 ;  /* 0x0000000103037824 */ /* 0x000fc400078e0214 */
[----:B------:R-:W-:Y:S02]  /*10e0*/  IMAD R5, R5, c[0x0][0x190], RZ ;  /* 0x0000640005057a24 */ /* 0x000fe400078e02ff */
[----:B------:R-:W-:Y:S02]  /*10f0*/  IMAD R6, R6, c[0x0][0x190], RZ ;  /* 0x0000640006067a24 */ /* 0x000fe400078e02ff */
[----:B------:R-:W-:Y:S02]  /*1100*/  IMAD R8, R8, c[0x0][0x184], RZ ;  /* 0x0000610008087a24 */ /* 0x000fe400078e02ff */
[----:B------:R-:W-:Y:S02]  /*1110*/  IMAD R2, R2, c[0x0][0x190], RZ ;  /* 0x0000640002027a24 */ /* 0x000fe400078e02ff */
[----:B------:R-:W-:Y:S02]  /*1120*/  IMAD R4, R4, c[0x0][0x184], RZ ;  /* 0x0000610004047a24 */ /* 0x000fe400078e02ff */
[----:B------:R-:W-:-:S04]  /*1130*/  IMAD.MOV.U32 R10, RZ, RZ, c[0x0][0x188] ;  /* 0x00006200ff0a7624 */ /* 0x000fc800078e00ff */
[C---:B------:R-:W-:Y:S02]  /*1140*/  IMAD R15, R10.reuse, 0x3f, RZ ;  /* 0x0000003f0a0f7824 */ /* 0x040fe400078e02ff */
[----:B------:R-:W-:Y:S02]  /*1150*/  IMAD R17, R10, 0x3e, RZ ;  /* 0x0000003e0a117824 */ /* 0x000fe400078e02ff */
[----:B---3--:R-:W-:-:S05]  /*1160*/  IMAD R9, R28, c[0x0][0x18c], RZ ;  /* 0x000063001c097a24 */ /* 0x008fca00078e02ff */
[----:B------:R-:W-:-:S04]  /*1170*/  LEA R13, P6, R9, c[0x0][0x168], 0x1 ;  /* 0x00005a00090d7a11 */ /* 0x000fc800078c08ff */
[----:B------:R-:W-:Y:S01]  /*1180*/  LEA.HI.X.SX32 R0, R9, c[0x0][0x16c], 0x1, P6 ;  /* 0x00005b0009007a11 */ /* 0x000fe200030f0eff */
[----:B------:R-:W-:Y:S01]  /*1190*/  IMAD R9, R18, c[0x0][0x190], RZ ;  /* 0x0000640012097a24 */ /* 0x000fe200078e02ff */
[-C--:B------:R-:W-:Y:S02]  /*11a0*/  LEA R18, P5, R16, R13.reuse, 0x1 ;  /* 0x0000000d10127211 */ /* 0x080fe400078a08ff */
[-C--:B------:R-:W-:Y:S02]  /*11b0*/  LEA R20, P6, R14, R13.reuse, 0x1 ;  /* 0x0000000d0e147211 */ /* 0x080fe400078c08ff */
[----:B------:R-:W-:Y:S01]  /*11c0*/  LEA R19, P0, R12, R13, 0x1 ;  /* 0x0000000d0c137211 */ /* 0x000fe200078008ff */
[----:B------:R0:W-:Y:S01]  /*11d0*/  STL [R1+0x250], R18 ;  /* 0x0002501201007387 */ /* 0x0001e20000100800 */
[----:B------:R-:W-:-:S03]  /*11e0*/  LEA.HI.X.SX32 R16, R16, R0, 0x1, P5 ;  /* 0x0000000010107211 */ /* 0x000fc600028f0eff */
[----:B------:R1:W-:Y:S01]  /*11f0*/  STL [R1+0x258], R20 ;  /* 0x0002581401007387 */ /* 0x0003e20000100800 */
[----:B0-----:R-:W-:-:S03]  /*1200*/  LEA R18, P1, R9, R13, 0x1 ;  /* 0x0000000d09127211 */ /* 0x001fc600078208ff */
[----:B------:R0:W-:Y:S01]  /*1210*/  STL [R1+0x260], R19 ;  /* 0x0002601301007387 */ /* 0x0001e20000100800 */
[----:B-1----:R-:W-:-:S03]  /*1220*/  LEA R20, P2, R7, R13, 0x1 ;  /* 0x0000000d07147211 */ /* 0x002fc600078408ff */
[----:B------:R1:W-:Y:S01]  /*1230*/  STL [R1+0x63c], R18 ;  /* 0x00063c1201007387 */ /* 0x0003e20000100800 */
[----:B------:R-:W-:Y:S02]  /*1240*/  LEA R28, P5, R8, c[0x0][0x160], 0x1 ;  /* 0x00005800081c7a11 */ /* 0x000fe400078a08ff */
[----:B------:R-:W-:Y:S02]  /*1250*/  LEA.HI.X.SX32 R14, R14, R0, 0x1, P6 ;  /* 0x000000000e0e7211 */ /* 0x000fe400030f0eff */
[-C--:B0-----:R-:W-:Y:S01]  /*1260*/  LEA R19, P3, R5, R13.reuse, 0x1 ;  /* 0x0000000d05137211 */ /* 0x081fe200078608ff */
[----:B------:R-:W-:Y:S01]  /*1270*/  STL [R1+0x65c], R20 ;  /* 0x00065c1401007387 */ /* 0x000fe20000100800 */
[----:B-1----:R-:W-:-:S03]  /*1280*/  LEA R18, P4, R6, R13, 0x1 ;  /* 0x0000000d06127211 */ /* 0x002fc600078808ff */
[----:B------:R-:W-:Y:S01]  /*1290*/  STL [R1+0x664], R19 ;  /* 0x0006641301007387 */ /* 0x000fe20000100800 */
[----:B------:R-:W-:Y:S02]  /*12a0*/  LEA R13, P6, R2, R13, 0x1 ;  /* 0x0000000d020d7211 */ /* 0x000fe400078c08ff */
[-C--:B------:R-:W-:Y:S01]  /*12b0*/  LEA.HI.X.SX32 R12, R12, R0.reuse, 0x1, P0 ;  /* 0x000000000c0c7211 */ /* 0x080fe200000f0eff */
[----:B------:R0:W-:Y:S01]  /*12c0*/  STL [R1+0x66c], R18 ;  /* 0x00066c1201007387 */ /* 0x0001e20000100800 */
[----:B------:R-:W-:Y:S02]  /*12d0*/  LEA.HI.X.SX32 R29, R8, c[0x0][0x164], 0x1, P5 ;  /* 0x00005900081d7a11 */ /* 0x000fe400028f0eff */
[-C--:B------:R-:W-:Y:S01]  /*12e0*/  LEA.HI.X.SX32 R9, R9, R0.reuse, 0x1, P1 ;  /* 0x0000000009097211 */ /* 0x080fe200008f0eff */
[----:B------:R-:W-:Y:S01]  /*12f0*/  STL [R1+0x24c], R16 ;  /* 0x00024c1001007387 */ /* 0x000fe20000100800 */
[----:B------:R-:W-:-:S03]  /*1300*/  LEA.HI.X.SX32 R8, R7, R0, 0x1, P2 ;  /* 0x0000000007087211 */ /* 0x000fc600010f0eff */
[----:B------:R-:W-:Y:S01]  /*1310*/  STL [R1+0x254], R14 ;  /* 0x0002540e01007387 */ /* 0x000fe20000100800 */
[----:B0-----:R-:W-:-:S03]  /*1320*/  LEA R18, P0, R4, c[0x0][0x160], 0x1 ;  /* 0x0000580004127a11 */ /* 0x001fc600078008ff */
[----:B------:R-:W-:Y:S01]  /*1330*/  STL [R1+0x674], R13 ;  /* 0x0006740d01007387 */ /* 0x000fe20000100800 */
[----:B------:R-:W-:-:S03]  /*1340*/  LEA.HI.X.SX32 R7, R5, R0, 0x1, P3 ;  /* 0x0000000005077211 */ /* 0x000fc600018f0eff */
[----:B------:R-:W-:Y:S01]  /*1350*/  STL [R1+0x25c], R12 ;  /* 0x00025c0c01007387 */ /* 0x000fe20000100800 */
[----:B------:R-:W-:-:S03]  /*1360*/  LEA.HI.X.SX32 R19, R4, c[0x0][0x164], 0x1, P0 ;  /* 0x0000590004137a11 */ /* 0x000fc600000f0eff */
[----:B------:R-:W-:Y:S01]  /*1370*/  STL [R1+0x264], R9 ;  /* 0x0002640901007387 */ /* 0x000fe20000100800 */
[----:B------:R-:W-:-:S03]  /*1380*/  IMAD.WIDE R4, R15, 0x2, R28 ;  /* 0x000000020f047825 */ /* 0x000fc600078e021c */
[----:B------:R0:W-:Y:S04]  /*1390*/  STL [R1+0x658], R8 ;  /* 0x0006580801007387 */ /* 0x0001e80000100800 */
[----:B------:R1:W-:Y:S01]  /*13a0*/  STL [R1+0x660], R7 ;  /* 0x0006600701007387 */ /* 0x0003e20000100800 */
[-C--:B0-----:R-:W-:Y:S02]  /*13b0*/  LEA.HI.X.SX32 R8, R6, R0.reuse, 0x1, P4 ;  /* 0x0000000006087211 */ /* 0x081fe400020f0eff */
[----:B------:R-:W-:Y:S01]  /*13c0*/  LEA.HI.X.SX32 R0, R2, R0, 0x1, P6 ;  /* 0x0000000002007211 */ /* 0x000fe200030f0eff */
[----:B------:R-:W-:Y:S01]  /*13d0*/  STL.64 [R1+0xf0], R18 ;  /* 0x0000f01201007387 */ /* 0x000fe20000100a00 */
[----:B-1----:R-:W-:-:S03]  /*13e0*/  IMAD.WIDE R6, R15, 0x2, R18 ;  /* 0x000000020f067825 */ /* 0x002fc600078e0212 */
[----:B------:R0:W-:Y:S04]  /*13f0*/  STL [R1+0x668], R8 ;  /* 0x0006680801007387 */ /* 0x0001e80000100800 */
[----:B------:R-:W-:Y:S04]  /*1400*/  STL [R1+0x678], R4 ;  /* 0x0006780401007387 */ /* 0x000fe80000100800 */
[----:B------:R-:W-:Y:S04]  /*1410*/  STL [R1+0x670], R0 ;  /* 0x0006700001007387 */ /* 0x000fe80000100800 */
[----:B------:R1:W-:Y:S01]  /*1420*/  STL [R1+0x650], R5 ;  /* 0x0006500501007387 */ /* 0x0003e20000100800 */
[----:B0-----:R-:W-:-:S03]  /*1430*/  IMAD.WIDE R8, R17, 0x2, R18 ;  /* 0x0000000211087825 */ /* 0x001fc600078e0212 */
[----:B------:R0:W-:Y:S01]  /*1440*/  STL [R1+0x654], R6 ;  /* 0x0006540601007387 */ /* 0x0001e20000100800 */
[----:B-1----:R-:W-:-:S03]  /*1450*/  IMAD.WIDE R4, R17, 0x2, R28 ;  /* 0x0000000211047825 */ /* 0x002fc600078e021c */
[----:B------:R-:W-:Y:S01]  /*1460*/  STL [R1+0x648], R7 ;  /* 0x0006480701007387 */ /* 0x000fe20000100800 */
[----:B0-----:R-:W-:-:S03]  /*1470*/  IMAD R6, R10, 0x3d, RZ ;  /* 0x0000003d0a067824 */ /* 0x001fc600078e02ff */
[----:B------:R-:W-:Y:S04]  /*1480*/  STL [R1+0x64c], R4 ;  /* 0x00064c0401007387 */ /* 0x000fe80000100800 */
[----:B------:R0:W-:Y:S01]  /*1490*/  STL [R1+0x640], R5 ;  /* 0x0006400501007387 */ /* 0x0001e20000100800 */
[----:B------:R-:W-:-:S03]  /*14a0*/  IMAD R0, R10, 0x3c, RZ ;  /* 0x0000003c0a007824 */ /* 0x000fc600078e02ff */
[----:B------:R-:W-:Y:S01]  /*14b0*/  STL [R1+0x644], R8 ;  /* 0x0006440801007387 */ /* 0x000fe20000100800 */
[----:B0-----:R-:W-:-:S03]  /*14c0*/  IMAD.WIDE R4, R6, 0x2, R28 ;  /* 0x0000000206047825 */ /* 0x001fc600078e021c */
[----:B------:R0:W-:Y:S01]  /*14d0*/  STL [R1+0x61c], R9 ;  /* 0x00061c0901007387 */ /* 0x0001e20000100800 */
[----:B------:R-:W-:-:S03]  /*14e0*/  IMAD.WIDE R6, R6, 0x2, R18 ;  /* 0x0000000206067825 */ /* 0x000fc600078e0212 */
[----:B------:R-:W-:Y:S04]  /*14f0*/  STL [R1+0x638], R4 ;  /* 0x0006380401007387 */ /* 0x000fe80000100800 */
[----:B------:R1:W-:Y:S04]  /*1500*/  STL [R1+0x630], R5 ;  /* 0x0006300501007387 */ /* 0x0003e80000100800 */
[----:B------:R3:W-:Y:S01]  /*1510*/  STL [R1+0x634], R6 ;  /* 0x0006340601007387 */ /* 0x0007e20000100800 */
[----:B0-----:R-:W-:-:S04]  /*1520*/  IMAD.WIDE R8, R0, 0x2, R18 ;  /* 0x0000000200087825 */ /* 0x001fc800078e0212 */
[----:B-1----:R-:W-:Y:S01]  /*1530*/  IMAD.WIDE R4, R0, 0x2, R28 ;  /* 0x0000000200047825 */ /* 0x002fe200078e021c */
[----:B------:R-:W-:Y:S03]  /*1540*/  STL [R1+0x628], R7 ;  /* 0x0006280701007387 */ /* 0x000fe60000100800 */
[C---:B---3--:R-:W-:Y:S01]  /*1550*/  IMAD R6, R10.reuse, 0x3b, RZ ;  /* 0x0000003b0a067824 */ /* 0x048fe200078e02ff */
        /* <DEDUP_REMOVED lines=17> */
[----:B------:R1:W-:Y:S01]  /*1670*/  STL [R1+0x604], R8 ;  /* 0x0006040801007387 */ /* 0x0003e20000100800 */
[----:B0-----:R-:W-:-:S03]  /*1680*/  IMAD.WIDE R4, R6, 0x2, R28 ;  /* 0x0000000206047825 */ /* 0x001fc600078e021c */
[----:B------:R-:W-:Y:S01]  /*1690*/  STL [R1+0x268], R9 ;  /* 0x0002680901007387 */ /* 0x000fe20000100800 */
[----:B------:R-:W-:-:S03]  /*16a0*/  IMAD.WIDE R6, R6, 0x2, R18 ;  /* 0x0000000206067825 */ /* 0x000fc600078e0212 */
[----:B------:R-:W-:Y:S04]  /*16b0*/  STL [R1+0x5f8], R4 ;  /* 0x0005f80401007387 */ /* 0x000fe80000100800 */
[----:B------:R0:W-:Y:S01]  /*16c0*/  STL [R1+0x5f0], R5 ;  /* 0x0005f00501007387 */ /* 0x0001e20000100800 */
[----:B-1----:R-:W-:-:S03]  /*16d0*/  IMAD R8, R10, 0x37, RZ ;  /* 0x000000370a087824 */ /* 0x002fc600078e02ff */
[----:B------:R-:W-:Y:S01]  /*16e0*/  STL [R1+0x5f4], R6 ;  /* 0x0005f40601007387 */ /* 0x000fe20000100800 */
[----:B0-----:R-:W-:-:S03]  /*16f0*/  IMAD.WIDE R4, R0, 0x2, R28 ;  /* 0x0000000200047825 */ /* 0x001fc600078e021c */
[----:B------:R0:W-:Y:S04]  /*1700*/  STL [R1+0x5e8], R7 ;  /* 0x0005e80701007387 */ /* 0x0001e80000100800 */
[----:B------:R-:W-:Y:S04]  /*1710*/  STL [R1+0x5ec], R4 ;  /* 0x0005ec0401007387 */ /* 0x000fe80000100800 */
[----:B------:R1:W-:Y:S01]  /*1720*/  STL [R1+0x5e0], R5 ;  /* 0x0005e00501007387 */ /* 0x0003e20000100800 */
[----:B0-----:R-:W-:-:S04]  /*1730*/  IMAD.WIDE R6, R0, 0x2, R18 ;  /* 0x0000000200067825 */ /* 0x001fc800078e0212 */
[----:B------:R-:W-:Y:S01]  /*1740*/  IMAD R0, R10, 0x36, RZ ;  /* 0x000000360a007824 */ /* 0x000fe200078e02ff */
[----:B------:R-:W-:Y:S01]  /*1750*/  STL [R1+0x5e4], R6 ;  /* 0x0005e40601007387 */ /* 0x000fe20000100800 */
[----:B-1----:R-:W-:-:S03]  /*1760*/  IMAD.WIDE R4, R8, 0x2, R28 ;  /* 0x0000000208047825 */ /* 0x002fc600078e021c */
        /* <DEDUP_REMOVED lines=151> */
[----:B------:R-:W-:-:S03]  /*20e0*/  IMAD.SHL.U32 R0, R10, 0x20, RZ ;  /* 0x000000200a007824 */ /* 0x000fc600078e00ff */
        /* <DEDUP_REMOVED lines=215> */
[----:B------:R1:W-:Y:S01]  /*2e60*/  STL [R1+0x5ac], R5 ;  /* 0x0005ac0501007387 */ /* 0x0003e20000100800 */
[----:B0-----:R-:W-:-:S03]  /*2e70*/  IMAD.WIDE R6, R0, 0x2, R18 ;  /* 0x0000000200067825 */ /* 0x001fc600078e0212 */
[----:B------:R-:W-:Y:S01]  /*2e80*/  STL [R1+0x5b8], R8 ;  /* 0x0005b80801007387 */ /* 0x000fe20000100800 */
[----:B-1----:R-:W-:-:S03]  /*2e90*/  IMAD.WIDE R4, R0, 0x2, R28 ;  /* 0x0000000200047825 */ /* 0x002fc600078e021c */
[----:B------:R0:W-:Y:S04]  /*2ea0*/  STL [R1+0x5b4], R9 ;  /* 0x0005b40901007387 */ /* 0x0001e80000100800 */
[----:B------:R-:W-:Y:S04]  /*2eb0*/  STL [R1+0x5c0], R4 ;  /* 0x0005c00401007387 */ /* 0x000fe80000100800 */
[----:B------:R1:W-:Y:S01]  /*2ec0*/  STL [R1+0x5bc], R5 ;  /* 0x0005bc0501007387 */ /* 0x0003e20000100800 */
[----:B0-----:R-:W-:-:S03]  /*2ed0*/  IMAD.WIDE R8, R10, 0x2, R28 ;  /* 0x000000020a087825 */ /* 0x001fc600078e021c */
[----:B------:R-:W-:Y:S04]  /*2ee0*/  STL [R1+0x5c8], R6 ;  /* 0x0005c80601007387 */ /* 0x000fe80000100800 */
[----:B------:R-:W-:Y:S01]  /*2ef0*/  STL [R1+0x5c4], R7 ;  /* 0x0005c40701007387 */ /* 0x000fe20000100800 */
[----:B-1----:R-:W-:-:S03]  /*2f00*/  IMAD.WIDE R4, R10, 0x2, R18 ;  /* 0x000000020a047825 */ /* 0x002fc600078e0212 */
[----:B------:R-:W-:Y:S04]  /*2f10*/  STL [R1+0x5d0], R8 ;  /* 0x0005d00801007387 */ /* 0x000fe80000100800 */
[----:B------:R-:W-:Y:S04]  /*2f20*/  STL [R1+0x5cc], R9 ;  /* 0x0005cc0901007387 */ /* 0x000fe80000100800 */
[----:B------:R0:W-:Y:S04]  /*2f30*/  STL [R1+0x5d8], R4 ;  /* 0x0005d80401007387 */ /* 0x0001e80000100800 */
[----:B------:R1:W-:Y:S04]  /*2f40*/  STL [R1+0x5d4], R5 ;  /* 0x0005d40501007387 */ /* 0x0003e80000100800 */
[----:B------:R-:W-:Y:S04]  /*2f50*/  STL [R1+0x248], RZ ;  /* 0x000248ff01007387 */ /* 0x000fe80000100800 */
        /* <DEDUP_REMOVED lines=11> */
[----:B------:R-:W-:Y:S01]  /*3010*/  STL [R1+0x9c], RZ ;  /* 0x00009cff01007387 */ /* 0x000fe20000100800 */
[----:B0-----:R-:W-:-:S03]  /*3020*/  SHF.R.S32.HI R4, RZ, 0x6, R11 ;  /* 0x00000006ff047819 */ /* 0x001fc6000001140b */
        /* <DEDUP_REMOVED lines=8> */
[----:B------:R0:W-:Y:S04]  /*30b0*/  STL [R1+0x688], R4 ;  /* 0x0006880401007387 */ /* 0x0001e80000100800 */
[----:B------:R3:W-:Y:S04]  /*30c0*/  STL [R1+0x40], RZ ;  /* 0x000040ff01007387 */ /* 0x0007e80000100800 */
[----:B------:R3:W-:Y:S04]  /*30d0*/  STL [R1+0x44], RZ ;  /* 0x000044ff01007387 */ /* 0x0007e80000100800 */
[----:B------:R3:W-:Y:S04]  /*30e0*/  STL [R1+0x48], RZ ;  /* 0x000048ff01007387 */ /* 0x0007e80000100800 */
[----:B------:R3:W-:Y:S04]  /*30f0*/  STL [R1+0x4c], RZ ;  /* 0x00004cff01007387 */ /* 0x0007e80000100800 */
[----:B------:R3:W-:Y:S04]  /*3100*/  STL [R1+0xd0], RZ ;  /* 0x0000d0ff01007387 */ /* 0x0007e80000100800 */
[----:B------:R3:W-:Y:S04]  /*3110*/  STL [R1+0xd4], RZ ;  /* 0x0000d4ff01007387 */ /* 0x0007e80000100800 */
[----:B------:R3:W-:Y:S04]  /*3120*/  STL [R1+0xd8], RZ ;  /* 0x0000d8ff01007387 */ /* 0x0007e80000100800 */
[----:B------:R3:W-:Y:S01]  /*3130*/  STL [R1+0xdc], RZ ;  /* 0x0000dcff01007387 */ /* 0x0007e20000100800 */
[----:B------:R-:W-:Y:S01]  /*3140*/  IMAD.SHL.U32 R10, R10, 0x40, RZ ;  /* 0x000000400a0a7824 */ /* 0x000fe200078e00ff */
[----:B------:R-:W-:Y:S01]  /*3150*/  ULDC UR4, c[0x0][0x18c] ;  /* 0x0000630000047ab9 */ /* 0x000fe20000000800 */
[----:B--2---:R-:W-:Y:S01]  /*3160*/  IMAD.SHL.U32 R2, R27, 0x2, RZ ;  /* 0x000000021b027824 */ /* 0x004fe200078e00ff */
[----:B------:R-:W-:-:S02]  /*3170*/  USHF.L.U32 UR4, UR4, 0x6, URZ ;  /* 0x0000000604047899 */ /* 0x000fc4000800063f */
[----:B------:R-:W-:Y:S02]  /*3180*/  SHF.R.S32.HI R0, RZ, 0x1f, R10 ;  /* 0x0000001fff007819 */ /* 0x000fe4000001140a */
[C---:B-1----:R-:W-:Y:S02]  /*3190*/  LOP3.LUT R5, R2.reuse, 0x10, RZ, 0x3c, !PT ;  /* 0x0000001002057812 */ /* 0x042fe400078e3cff */
[C---:B0-----:R-:W-:Y:S01]  /*31a0*/  LOP3.LUT R4, R2.reuse, 0x20, RZ, 0x3c, !PT ;  /* 0x0000002002047812 */ /* 0x041fe200078e3cff */
[----:B------:R-:W-:Y:S01]  /*31b0*/  USHF.R.S32.HI UR5, URZ, 0x1f, UR4 ;  /* 0x0000001f3f057899 */ /* 0x000fe20008011404 */
[C---:B------:R-:W-:Y:S02]  /*31c0*/  LOP3.LUT R6, R2.reuse, 0x30, RZ, 0x3c, !PT ;  /* 0x0000003002067812 */ /* 0x040fe400078e3cff */
[C---:B------:R-:W-:Y:S02]  /*31d0*/  LOP3.LUT R5, R2.reuse, 0x40, RZ, 0x3c, !PT ;  /* 0x0000004002057812 */ /* 0x040fe400078e3cff */
[C---:B------:R-:W-:Y:S01]  /*31e0*/  LOP3.LUT R4, R2.reuse, 0x50, RZ, 0x3c, !PT ;  /* 0x0000005002047812 */ /* 0x040fe200078e3cff */
[----:B------:R-:W-:Y:S01]  /*31f0*/  CS2R R20, SRZ ;  /* 0x0000000000147805 */ /* 0x000fe2000001ff00 */
[C---:B------:R-:W-:Y:S01]  /*3200*/  LOP3.LUT R6, R2.reuse, 0x60, RZ, 0x3c, !PT ;  /* 0x0000006002067812 */ /* 0x040fe200078e3cff */
[----:B------:R-:W-:Y:S01]  /*3210*/  CS2R R22, SRZ ;  /* 0x0000000000167805 */ /* 0x000fe2000001ff00 */
[----:B------:R-:W-:-:S02]  /*3220*/  LOP3.LUT R5, R2, 0x70, RZ, 0x3c, !PT ;  /* 0x0000007002057812 */ /* 0x000fc400078e3cff */
[----:B------:R-:W-:Y:S02]  /*3230*/  LOP3.LUT R4, R26, 0x20, RZ, 0x3c, !PT ;  /* 0x000000201a047812 */ /* 0x000fe400078e3cff */
[----:B------:R-:W-:Y:S02]  /*3240*/  SHF.L.U64.HI R0, R10, 0x1, R0 ;  /* 0x000000010a007819 */ /* 0x000fe40000010200 */
[C---:B------:R-:W-:Y:S02]  /*3250*/  LOP3.LUT R6, R26.reuse, 0x40, RZ, 0x3c, !PT ;  /* 0x000000401a067812 */ /* 0x040fe400078e3cff */
[----:B------:R-:W-:Y:S02]  /*3260*/  LOP3.LUT R5, R26, 0x60, RZ, 0x3c, !PT ;  /* 0x000000601a057812 */ /* 0x000fe400078e3cff */
[----:B------:R-:W-:Y:S01]  /*3270*/  LOP3.LUT R4, R24, 0x40, RZ, 0x3c, !PT ;  /* 0x0000004018047812 */ /* 0x000fe200078e3cff */
[----:B------:R-:W-:Y:S02]  /*3280*/  USHF.L.U32 UR8, UR4, 0x1, URZ ;  /* 0x0000000104087899 */ /* 0x000fe4000800063f */
[----:B---3--:R-:W-:-:S02]  /*3290*/  USHF.L.U64.HI UR5, UR4, 0x1, UR5 ;  /* 0x0000000104057899 */ /* 0x008fc40008010205 */
.L_x_3:
[----:B0-----:R0:W-:Y:S04]  /*32a0*/  STL [R1+0xbc0], R28 ;  /* 0x000bc01c01007387 */ /* 0x0011e80000100800 */
[----:B------:R-:W2:Y:S04]  /*32b0*/  LDL.64 R4, [R1+0xf0] ;  /* 0x0000f00001047983 */ /* 0x000ea80000100a00 */
[----:B0-----:R-:W3:Y:S01]  /*32c0*/  LDL R28, [R1+0x248] ;  /* 0x00024800011c7983 */ /* 0x001ee20000100800 */
[----:B------:R-:W-:-:S03]  /*32d0*/  IMAD.MOV.U32 R6, RZ, RZ, -0x40 ;  /* 0xffffffc0ff067424 */ /* 0x000fc600078e00ff */
[----:B------:R0:W-:Y:S02]  /*32e0*/  STL [R1+0xbbc], R29 ;  /* 0x000bbc1d01007387 */ /* 0x0001e40000100800 */
[----:B0-----:R-:W-:Y:S02]  /*32f0*/  PRMT R29, RZ, 0x7610, R29 ;  /* 0x00007610ff1d7816 */ /* 0x001fe4000000001d */
[----:B------:R-:W-:Y:S04]  /*3300*/  STL [R1+0xa78], R2 ;  /* 0x000a780201007387 */ /* 0x000fe80000100800 */
        /* <DEDUP_REMOVED lines=13> */
[----:B------:R-:W-:Y:S01]  /*33e0*/  STL [R1+0xae8], R2 ;  /* 0x000ae80201007387 */ /* 0x000fe20000100800 */
[----:B---3--:R-:W-:-:S05]  /*33f0*/  IMAD R6, R28, R6, c[0x0][0x180] ;  /* 0x000060001c067624 */ /* 0x008fca00078e0206 */
[----:B------:R-:W-:-:S13]  /*3400*/  ISETP.GT.AND P0, PT, R6, RZ, PT ;  /* 0x000000ff0600720c */ /* 0x000fda0003f04270 */
[----:B--2---:R-:W2:Y:S04]  /*3410*/  @P0 LDG.E.U16 R29, [R4.64] ;  /* 0x00000006041d0981 */ /* 0x004ea8000c1e1500 */
        /* <DEDUP_REMOVED lines=26> */
[----:B-----5:R-:W-:Y:S04]  /*35c0*/  STL [R1+0xa74], R8 ;  /* 0x000a740801007387 */ /* 0x020fe80000100800 */
        /* <DEDUP_REMOVED lines=57> */
[----:B------:R-:W-:Y:S04]  /*3960*/  STL.64 [R1+0x980], R22 ;  /* 0x0009801601007387 */ /* 0x000fe80000100a00 */
[----:B------:R-:W-:Y:S04]  /*3970*/  STL.64 [R1+0x978], R20 ;  /* 0x0009781401007387 */ /* 0x000fe80000100a00 */
[----:B------:R-:W-:Y:S04]  /*3980*/  STL [R1+0x7c0], R0 ;  /* 0x0007c00001007387 */ /* 0x000fe80000100800 */
[----:B------:R-:W3:Y:S04]  /*3990*/  LDL.LU R28, [R1+0xbc0] ;  /* 0x000bc000011c7983 */ /* 0x000ee80000300800 */
[----:B--2---:R0:W-:Y:S04]  /*39a0*/  STL [R1+0x244], R29 ;  /* 0x0002441d01007387 */ /* 0x0041e80000100800 */
[----:B0-----:R-:W2:Y:S01]  /*39b0*/  LDL.LU R29, [R1+0xbbc] ;  /* 0x000bbc00011d7983 */ /* 0x001ea20000300800 */
[----:B------:R-:W-:Y:S01]  /*39c0*/  PRMT R2, RZ, 0x7610, R2 ;  /* 0x00007610ff027816 */ /* 0x000fe20000000002 */
[----:B---3--:R-:W-:-:S02]  /*39d0*/  @P0 IMAD.MOV.U32 R4, RZ, RZ, R28 ;  /* 0x000000ffff040224 */ /* 0x008fc400078e001c */
[----:B--2---:R-:W-:-:S05]  /*39e0*/  @P0 IMAD.MOV.U32 R5, RZ, RZ, R29 ;  /* 0x000000ffff050224 */ /* 0x004fca00078e001d */
[----:B------:R-:W2:Y:S04]  /*39f0*/  @P0 LDG.E.U16 R2, [R4.64] ;  /* 0x0000000604020981 */ /* 0x000ea8000c1e1500 */
[----:B------:R-:W-:Y:S04]  /*3a00*/  STL [R1+0x878], R28 ;  /* 0x0008781c01007387 */ /* 0x000fe80000100800 */
[----:B------:R-:W-:Y:S01]  /*3a10*/  STL [R1+0x7c4], R29 ;  /* 0x0007c41d01007387 */ /* 0x000fe20000100800 */
[----:B------:R-:W-:-:S03]  /*3a20*/  ISETP.GT.AND P1, PT, R6, 0x1, PT ;  /* 0x000000010600780c */ /* 0x000fc60003f24270 */
[----:B--2---:R0:W-:Y:S04]  /*3a30*/  STL [R1+0x240], R2 ;  /* 0x0002400201007387 */ /* 0x0041e80000100800 */
[----:B0-----:R-:W2:Y:S04]  /*3a40*/  LDL.LU R2, [R1+0xbb8] ;  /* 0x000bb80001027983 */ /* 0x001ea80000300800 */
[----:B------:R-:W3:Y:S04]  /*3a50*/  LDL R4, [R1+0x5d4] ;  /* 0x0005d40001047983 */ /* 0x000ee80000100800 */
[----:B------:R-:W3:Y:S01]  /*3a60*/  LDL R5, [R1+0x5d8] ;  /* 0x0005d80001057983 */ /* 0x000ee20000100800 */
[----:B------:R-:W-:-:S02]  /*3a70*/  PRMT R8, RZ, 0x7610, R8 ;  /* 0x00007610ff087816 */ /* 0x000fc40000000008 */
[----:B---3--:R-:W-:-:S04]  /*3a80*/  @P1 LOP3.LUT R5, R5, R4, RZ, 0x3c, !PT ;  /* 0x0000000405051212 */ /* 0x008fc800078e3cff */
[----:B------:R-:W-:-:S04]  /*3a90*/  @P1 LOP3.LUT R4, R5, R4, RZ, 0x3c, !PT ;  /* 0x0000000405041212 */ /* 0x000fc800078e3cff */
[----:B------:R-:W-:-:S05]  /*3aa0*/  @P1 LOP3.LUT R5, R5, R4, RZ, 0x3c, !PT ;  /* 0x0000000405051212 */ /* 0x000fca00078e3cff */
[----:B------:R-:W3:Y:S04]  /*3ab0*/  @P1 LDG.E.U16 R8, [R4.64] ;  /* 0x0000000604081981 */ /* 0x000ee8000c1e1500 */
[----:B---3--:R0:W-:Y:S04]  /*3ac0*/  STL [R1+0x23c], R8 ;  /* 0x00023c0801007387 */ /* 0x0081e80000100800 */
[----:B0-----:R-:W3:Y:S04]  /*3ad0*/  LDL.LU R8, [R1+0xbb4] ;  /* 0x000bb40001087983 */ /* 0x001ee80000300800 */
[----:B------:R-:W4:Y:S04]  /*3ae0*/  LDL R4, [R1+0x5cc] ;  /* 0x0005cc0001047983 */ /* 0x000f280000100800 */
[----:B------:R-:W4:Y:S01]  /*3af0*/  LDL R5, [R1+0x5d0] ;  /* 0x0005d00001057983 */ /* 0x000f220000100800 */
[----:B--2---:R-:W-:-:S02]  /*3b00*/  PRMT R2, RZ, 0x7610, R2 ;  /* 0x00007610ff027816 */ /* 0x004fc40000000002 */
[----:B----4-:R-:W-:-:S04]  /*3b10*/  @P1 LOP3.LUT R5, R5, R4, RZ, 0x3c, !PT ;  /* 0x0000000405051212 */ /* 0x010fc800078e3cff */
[----:B------:R-:W-:-:S04]  /*3b20*/  @P1 LOP3.LUT R4, R5, R4, RZ, 0x3c, !PT ;  /* 0x0000000405041212 */ /* 0x000fc800078e3cff */
[----:B------:R-:W-:-:S05]  /*3b30*/  @P1 LOP3.LUT R5, R5, R4, RZ, 0x3c, !PT ;  /* 0x0000000405051212 */ /* 0x000fca00078e3cff */
[----:B------:R-:W2:Y:S01]  /*3b40*/  @P1 LDG.E.U16 R2, [R4.64] ;  /* 0x0000000604021981 */ /* 0x000ea2000c1e1500 */
[----:B------:R-:W-:-:S03]  /*3b50*/  ISETP.GT.AND P2, PT, R6, 0x2, PT ;  /* 0x000000020600780c */ /* 0x000fc60003f44270 */
[----:B--2---:R0:W-:Y:S04]  /*3b60*/  STL [R1+0x238], R2 ;  /* 0x0002380201007387 */ /* 0x0041e80000100800 */
[----:B0-----:R-:W2:Y:S04]  /*3b70*/  LDL.LU R2, [R1+0xbb0] ;  /* 0x000bb00001027983 */ /* 0x001ea80000300800 */
[----:B------:R-:W4:Y:S04]  /*3b80*/  LDL R4, [R1+0x5c4] ;  /* 0x0005c40001047983 */ /* 0x000f280000100800 */
[----:B------:R-:W4:Y:S01]  /*3b90*/  LDL R5, [R1+0x5c8] ;  /* 0x0005c80001057983 */ /* 0x000f220000100800 */
[----:B---3--:R-:W-:-:S02]  /*3ba0*/  PRMT R8, RZ, 0x7610, R8 ;  /* 0x00007610ff087816 */ /* 0x008fc40000000008 */
[----:B----4-:R-:W-:-:S04]  /*3bb0*/  @P2 LOP3.LUT R5, R5, R4, RZ, 0x3c, !PT ;  /* 0x0000000405052212 */ /* 0x010fc800078e3cff */
        /* <DEDUP_REMOVED lines=701> */
[----:B------:R-:W-:-:S02]  /*6790*/  PRMT R3, RZ, 0x7610, R3 ;  /* 0x00007610ff037816 */ /* 0x000fc40000000003 */
[----:B----4-:R-:W-:-:S04]  /*67a0*/  @P0 LOP3.LUT R5, R5, R4, RZ, 0x3c, !PT ;  /* 0x0000000405050212 */ /* 0x010fc800078e3cff */
[----:B------:R-:W-:-:S04]  /*67b0*/  @P0 LOP3.LUT R4, R5, R4, RZ, 0x3c, !PT ;  /* 0x0000000405040212 */ /* 0x000fc800078e3cff */
[----:B------:R-:W-:-:S05]  /*67c0*/  @P0 LOP3.LUT R5, R5, R4, RZ, 0x3c, !PT ;  /* 0x0000000405050212 */ /* 0x000fca00078e3cff */
[----:B------:R0:W4:Y:S04]  /*67d0*/  @P0 LDG.E.U16 R3, [R4.64] ;  /* 0x0000000604030981 */ /* 0x000128000c1e1500 */
[----:B0-----:R-:W2:Y:S04]  /*67e0*/  LDL R4, [R1+0x36c] ;  /* 0x00036c0001047983 */ /* 0x001ea80000100800 */
[----:B------:R-:W2:Y:S01]  /*67f0*/  LDL R5, [R1+0x370] ;  /* 0x0003700001057983 */ /* 0x000ea20000100800 */
[----:B------:R-:W-:-:S03]  /*6800*/  PRMT R29, RZ, 0x7610, R29 ;  /* 0x00007610ff1d7816 */ /* 0x000fc6000000001d */
[----:B----4-:R-:W-:Y:S01]  /*6810*/  STL [R1+0x9ac], R3 ;  /* 0x0009ac0301007387 */ /* 0x010fe20000100800 */
[----:B--2---:R-:W-:-:S04]  /*6820*/  @P0 LOP3.LUT R5, R5, R4, RZ, 0x3c, !PT ;  /* 0x0000000405050212 */ /* 0x004fc800078e3cff */
[----:B------:R-:W-:-:S04]  /*6830*/  @P0 LOP3.LUT R4, R5, R4, RZ, 0x3c, !PT ;  /* 0x0000000405040212 */ /* 0x000fc800078e3cff */
[----:B------:R-:W-:-:S05]  /*6840*/  @P0 LOP3.LUT R5, R5, R4, RZ, 0x3c, !PT ;  /* 0x0000000405050212 */ /* 0x000fca00078e3cff */
[----:B------:R0:W2:Y:S04]  /*6850*/  @P0 LDG.E.U16 R29, [R4.64] ;  /* 0x00000006041d0981 */ /* 0x0000a8000c1e1500 */
[----:B0-----:R-:W4:Y:S04]  /*6860*/  LDL R4, [R1+0x364] ;  /* 0x0003640001047983 */ /* 0x001f280000100800 */
[----:B------:R-:W4:Y:S01]  /*6870*/  LDL R5, [R1+0x368] ;  /* 0x0003680001057983 */ /* 0x000f220000100800 */
[----:B------:R-:W-:Y:S02]  /*6880*/  ISETP.GT.AND P1, PT, R6, 0x28, PT ;  /* 0x000000280600780c */ /* 0x000fe40003f24270 */
[----:B---3--:R-:W-:-:S11]  /*6890*/  PRMT R8, RZ, 0x7610, R8 ;  /* 0x00007610ff087816 */ /* 0x008fd60000000008 */
[----:B----4-:R-:W-:-:S04]  /*68a0*/  @P1 LOP3.LUT R5, R5, R4, RZ, 0x3c, !PT ;  /* 0x0000000405051212 */ /* 0x010fc800078e3cff */
[----:B------:R-:W-:-:S04]  /*68b0*/  @P1 LOP3.LUT R4, R5, R4, RZ, 0x3c, !PT ;  /* 0x0000000405041212 */ /* 0x000fc800078e3cff */
[----:B------:R-:W-:-:S05]  /*68c0*/  @P1 LOP3.LUT R5, R5, R4, RZ, 0x3c, !PT ;  /* 0x0000000405051212 */ /* 0x000fca00078e3cff */
[----:B------:R-:W3:Y:S04]  /*68d0*/  @P1 LDG.E.U16 R8, [R4.64] ;  /* 0x0000000604081981 */ /* 0x000ee8000c1e1500 */
[----:B--2---:R-:W-:Y:S04]  /*68e0*/  STL [R1+0x9b0], R29 ;  /* 0x0009b01d01007387 */ /* 0x004fe80000100800 */
[----:B---3--:R0:W-:Y:S04]  /*68f0*/  STL [R1+0x10c], R8 ;  /* 0x00010c0801007387 */ /* 0x0081e80000100800 */
[----:B0-----:R-:W2:Y:S04]  /*6900*/  LDL.LU R8, [R1+0xa84] ;  /* 0x000a840001087983 */ /* 0x001ea80000300800 */
[----:B------:R-:W3:Y:S04]  /*6910*/  LDL R4, [R1+0x35c] ;  /* 0x00035c0001047983 */ /* 0x000ee80000100800 */
[----:B------:R-:W3:Y:S01]  /*6920*/  LDL R5, [R1+0x360] ;  /* 0x0003600001057983 */ /* 0x000ee20000100800 */
[----:B------:R-:W-:-:S02]  /*6930*/  PRMT R2, RZ, 0x7610, R2 ;  /* 0x00007610ff027816 */ /* 0x000fc40000000002 */
[----:B---3--:R-:W-:-:S04]  /*6940*/  @P1 LOP3.LUT R5, R5, R4, RZ, 0x3c, !PT ;  /* 0x0000000405051212 */ /* 0x008fc800078e3cff */
[----:B------:R-:W-:-:S04]  /*6950*/  @P1 LOP3.LUT R4, R5, R4, RZ, 0x3c, !PT ;  /* 0x0000000405041212 */ /* 0x000fc800078e3cff */
[----:B------:R-:W-:-:S05]  /*6960*/  @P1 LOP3.LUT R5, R5, R4, RZ, 0x3c, !PT ;  /* 0x0000000405051212 */ /* 0x000fca00078e3cff */
[----:B------:R-:W3:Y:S01]  /*6970*/  @P1 LDG.E.U16 R2, [R4.64] ;  /* 0x0000000604021981 */ /* 0x000ee2000c1e1500 */
[----:B------:R-:W-:-:S03]  /*6980*/  ISETP.GT.AND P2, PT, R6, 0x29, PT ;  /* 0x000000290600780c */ /* 0x000fc60003f44270 */
        /* <DEDUP_REMOVED lines=8> */
[----:B------:R-:W2:Y:S04]  /*6a10*/  @P2 LDG.E.U16 R8, [R4.64] ;  /* 0x0000000604082981 */ /* 0x000ea8000c1e1500 */
        /* <DEDUP_REMOVED lines=27> */
[----:B------:R-:W4:Y:S01]  /*6bd0*/  @P0 LDG.E.U16 R9, [R4.64] ;  /* 0x0000000604090981 */ /* 0x000f22000c1e1500 */
[----:B------:R-:W-:-:S03]  /*6be0*/  ISETP.GT.AND P1, PT, R6, 0x2b, PT ;  /* 0x0000002b0600780c */ /* 0x000fc60003f24270 */
[----:B----4-:R0:W-:Y:S04]  /*6bf0*/  STL [R1+0xf8], R9 ;  /* 0x0000f80901007387 */ /* 0x0101e80000100800 */
[----:B0-----:R-:W4:Y:S04]  /*6c00*/  LDL.LU R9, [R1+0xa70] ;  /* 0x000a700001097983 */ /* 0x001f280000300800 */
[----:B------:R-:W2:Y:S04]  /*6c10*/  LDL R4, [R1+0x334] ;  /* 0x0003340001047983 */ /* 0x000ea80000100800 */
[----:B------:R-:W2:Y:S01]  /*6c20*/  LDL R5, [R1+0x338] ;  /* 0x0003380001057983 */ /* 0x000ea20000100800 */
[----:B------:R-:W-:-:S02]  /*6c30*/  PRMT R27, RZ, 0x7610, R27 ;  /* 0x00007610ff1b7816 */ /* 0x000fc4000000001b */
[----:B--2---:R-:W-:-:S04]  /*6c40*/  @P1 LOP3.LUT R5, R5, R4, RZ, 0x3c, !PT ;  /* 0x0000000405051212 */ /* 0x004fc800078e3cff */
[----:B------:R-:W-:-:S04]  /*6c50*/  @P1 LOP3.LUT R4, R5, R4, RZ, 0x3c, !PT ;  /* 0x0000000405041212 */ /* 0x000fc800078e3cff */
[----:B------:R-:W-:-:S05]  /*6c60*/  @P1 LOP3.LUT R5, R5, R4, RZ, 0x3c, !PT ;  /* 0x0000000405051212 */ /* 0x000fca00078e3cff */
[----:B------:R-:W2:Y:S04]  /*6c70*/  @P1 LDG.E.U16 R27, [R4.64] ;  /* 0x00000006041b1981 */ /* 0x000ea8000c1e1500 */
[----:B--2---:R0:W-:Y:S04]  /*6c80*/  STL [R1+0xec], R27 ;  /* 0x0000ec1b01007387 */ /* 0x0041e80000100800 */
[----:B0-----:R-:W2:Y:S04]  /*6c90*/  LDL.LU R27, [R1+0xa6c] ;  /* 0x000a6c00011b7983 */ /* 0x001ea80000300800 */
[----:B------:R-:W2:Y:S04]  /*6ca0*/  LDL R4, [R1+0x32c] ;  /* 0x00032c0001047983 */ /* 0x000ea80000100800 */
[----:B------:R-:W2:Y:S01]  /*6cb0*/  LDL R5, [R1+0x330] ;  /* 0x0003300001057983 */ /* 0x000ea20000100800 */
[----:B------:R-:W-:-:S02]  /*6cc0*/  PRMT R26, RZ, 0x7610, R26 ;  /* 0x00007610ff1a7816 */ /* 0x000fc4000000001a */
[----:B--2---:R-:W-:-:S04]  /*6cd0*/  @P1 LOP3.LUT R5, R5, R4, RZ, 0x3c, !PT ;  /* 0x0000000405051212 */ /* 0x004fc800078e3cff */
[----:B------:R-:W-:-:S04]  /*6ce0*/  @P1 LOP3.LUT R4, R5, R4, RZ, 0x3c, !PT ;  /* 0x0000000405041212 */ /* 0x000fc800078e3cff */
[----:B------:R-:W-:-:S05]  /*6cf0*/  @P1 LOP3.LUT R5, R5, R4, RZ, 0x3c, !PT ;  /* 0x0000000405051212 */ /* 0x000fca00078e3cff */
[----:B------:R-:W2:Y:S01]  /*6d00*/  @P1 LDG.E.U16 R26, [R4.64] ;  /* 0x00000006041a1981 */ /* 0x000ea2000c1e1500 */
[----:B------:R-:W-:-:S03]  /*6d10*/  ISETP.GT.AND P2, PT, R6, 0x2c, PT ;  /* 0x0000002c0600780c */ /* 0x000fc60003f44270 */
        /* <DEDUP_REMOVED lines=65> */
[----:B------:R0:W2:Y:S04]  /*7130*/  @P2 LDG.E.U16 R28, [R4.64] ;  /* 0x00000006041c2981 */ /* 0x0000a8000c1e1500 */
[----:B0-----:R-:W3:Y:S04]  /*7140*/  LDL R4, [R1+0x2ec] ;  /* 0x0002ec0001047983 */ /* 0x001ee80000100800 */
[----:B------:R-:W3:Y:S01]  /*7150*/  LDL R5, [R1+0x2f0] ;  /* 0x0002f00001057983 */ /* 0x000ee20000100800 */
[----:B------:R-:W-:-:S03]  /*7160*/  PRMT R22, RZ, 0x7610, R22 ;  /* 0x00007610ff167816 */ /* 0x000fc60000000016 */
[----:B--2---:R-:W-:Y:S01]  /*7170*/  STL [R1+0x9b4], R28 ;  /* 0x0009b41c01007387 */ /* 0x004fe20000100800 */
[----:B---3--:R-:W-:-:S04]  /*7180*/  @P2 LOP3.LUT R5, R5, R4, RZ, 0x3c, !PT ;  /* 0x0000000405052212 */ /* 0x008fc800078e3cff */
[----:B------:R-:W-:-:S04]  /*7190*/  @P2 LOP3.LUT R4, R5, R4, RZ, 0x3c, !PT ;  /* 0x0000000405042212 */ /* 0x000fc800078e3cff */
[----:B------:R-:W-:-:S05]  /*71a0*/  @P2 LOP3.LUT R5, R5, R4, RZ, 0x3c, !PT ;  /* 0x0000000405052212 */ /* 0x000fca00078e3cff */
[----:B------:R0:W2:Y:S04]  /*71b0*/  @P2 LDG.E.U16 R22, [R4.64] ;  /* 0x0000000604162981 */ /* 0x0000a8000c1e1500 */
[----:B0-----:R-:W3:Y:S04]  /*71c0*/  LDL R4, [R1+0x2e4] ;  /* 0x0002e40001047983 */ /* 0x001ee80000100800 */
[----:B------:R-:W3:Y:S01]  /*71d0*/  LDL R5, [R1+0x2e8] ;  /* 0x0002e80001057983 */ /* 0x000ee20000100800 */
[----:B------:R-:W-:Y:S02]  /*71e0*/  ISETP.GT.AND P0, PT, R6, 0x30, PT ;  /* 0x000000300600780c */ /* 0x000fe40003f04270 */
[----:B------:R-:W-:-:S11]  /*71f0*/  PRMT R15, RZ, 0x7610, R15 ;  /* 0x00007610ff0f7816 */ /* 0x000fd6000000000f */
[----:B---3--:R-:W-:-:S04]  /*7200*/  @P0 LOP3.LUT R5, R5, R4, RZ, 0x3c, !PT ;  /* 0x0000000405050212 */ /* 0x008fc800078e3cff */
        /* <DEDUP_REMOVED lines=42> */
[----:B0-----:R-:W2:Y:S04]  /*74b0*/  LDL R4, [R1+0x2bc] ;  /* 0x0002bc0001047983 */ /* 0x001ea80000100800 */
[----:B------:R-:W2:Y:S01]  /*74c0*/  LDL R5, [R1+0x2c0] ;  /* 0x0002c00001057983 */ /* 0x000ea20000100800 */
[----:B------:R-:W-:Y:S02]  /*74d0*/  PRMT R11, RZ, 0x7610, R11 ;  /* 0x00007610ff0b7816 */ /* 0x000fe4000000000b */
[----:B--2---:R-:W-:-:S04]  /*74e0*/  @P2 LOP3.LUT R5, R5, R4, RZ, 0x3c, !PT ;  /* 0x0000000405052212 */ /* 0x004fc800078e3cff */
[----:B------:R-:W-:-:S04]  /*74f0*/  @P2 LOP3.LUT R4, R5, R4, RZ, 0x3c, !PT ;  /* 0x0000000405042212 */ /* 0x000fc800078e3cff */
[----:B------:R-:W-:-:S05]  /*7500*/  @P2 LOP3.LUT R5, R5, R4, RZ, 0x3c, !PT ;  /* 0x0000000405052212 */ /* 0x000fca00078e3cff */
[----:B------:R-:W2:Y:S04]  /*7510*/  @P2 LDG.E.U16 R11, [R4.64] ;  /* 0x00000006040b2981 */ /* 0x000ea8000c1e1500 */
[----:B------:R0:W-:Y:S04]  /*7520*/  STL [R1+0x64], R23 ;  /* 0x0000641701007387 */ /* 0x0001e80000100800 */
[----:B0-----:R-:W3:Y:S04]  /*7530*/  LDL R23, [R1+0x298] ;  /* 0x0002980001177983 */ /* 0x001ee80000100800 */
[----:B--2---:R0:W-:Y:S04]  /*7540*/  STL [R1+0x60], R11 ;  /* 0x0000600b01007387 */ /* 0x0041e80000100800 */
[----:B0-----:R-:W2:Y:S04]  /*7550*/  LDL.LU R11, [R1+0xa3c] ;  /* 0x000a3c00010b7983 */ /* 0x001ea80000300800 */
[----:B------:R-:W2:Y:S04]  /*7560*/  LDL R4, [R1+0x2b4] ;  /* 0x0002b40001047983 */ /* 0x000ea80000100800 */
[----:B------:R-:W2:Y:S01]  /*7570*/  LDL R5, [R1+0x2b8] ;  /* 0x0002b80001057983 */ /* 0x000ea20000100800 */
[----:B------:R-:W-:-:S02]  /*7580*/  ISETP.GT.AND P0, PT, R6, 0x33, PT ;  /* 0x000000330600780c */ /* 0x000fc40003f04270 */
[----:B------:R-:W-:-:S11]  /*7590*/  PRMT R12, RZ, 0x7610, R12 ;  /* 0x00007610ff0c7816 */ /* 0x000fd6000000000c */
        /* <DEDUP_REMOVED lines=15> */
[----:B------:R-:W-:Y:S02]  /*7690*/  ISETP.GT.AND P1, PT, R6, 0x34, PT ;  /* 0x000000340600780c */ /* 0x000fe40003f24270 */
[----:B------:R-:W-:-:S11]  /*76a0*/  PRMT R13, RZ, 0x7610, R13 ;  /* 0x00007610ff0d7816 */ /* 0x000fd6000000000d */
[----:B--2---:R-:W-:-:S04]  /*76b0*/  @P1 LOP3.LUT R5, R5, R4, RZ, 0x3c, !PT ;  /* 0x0000000405051212 */ /* 0x004fc800078e3cff */
[----:B------:R-:W-:-:S04]  /*76c0*/  @P1 LOP3.LUT R4, R5, R4, RZ, 0x3c, !PT ;  /* 0x0000000405041212 */ /* 0x000fc800078e3cff */
[----:B------:R-:W-:-:S05]  /*76d0*/  @P1 LOP3.LUT R5, R5, R4, RZ, 0x3c, !PT ;  /* 0x0000000405051212 */ /* 0x000fca00078e3cff */
[----:B------:R-:W2:Y:S04]  /*76e0*/  @P1 LDG.E.U16 R13, [R4.64] ;  /* 0x00000006040d1981 */ /* 0x000ea8000c1e1500 */
[----:B------:R-:W-:Y:S04]  /*76f0*/  STL [R1+0xa04], R22 ;  /* 0x000a041601007387 */ /* 0x000fe80000100800 */
        /* <DEDUP_REMOVED lines=9> */
[C---:B------:R-:W-:Y:S02]  /*7790*/  ISETP.GT.AND P2, PT, R6.reuse, 0x35, PT ;  /* 0x000000350600780c */ /* 0x040fe40003f44270 */
[----:B------:R-:W-:Y:S01]  /*77a0*/  PRMT R8, RZ, 0x7610, R8 ;  /* 0x00007610ff087816 */ /* 0x000fe20000000008 */
[----:B--2---:R-:W-:Y:S04]  /*77b0*/  STL [R1+0x30], R2 ;  /* 0x0000300201007387 */ /* 0x004fe80000100800 */
[----:B------:R-:W2:Y:S06]  /*77c0*/  LDL R5, [R1+0x294] ;  /* 0x0002940001057983 */ /* 0x000eac0000100800 */
[----:B---3--:R-:W-:Y:S01]  /*77d0*/  @P2 IMAD.MOV.U32 R4, RZ, RZ, R23 ;  /* 0x000000ffff042224 */ /* 0x008fe200078e0017 */
[----:B------:R-:W-:Y:S01]  /*77e0*/  PRMT R3, RZ, 0x7610, R3 ;  /* 0x00007610ff037816 */ /* 0x000fe20000000003 */
[----:B------:R-:W3:Y:S04]  /*77f0*/  LDL R23, [R1+0x274] ;  /* 0x0002740001177983 */ /* 0x000ee80000100800 */
[----:B--2---:R0:W2:Y:S04]  /*7800*/  @P2 LDG.E.U16 R8, [R4.64] ;  /* 0x0000000604082981 */ /* 0x0040a8000c1e1500 */
[----:B0-----:R-:W3:Y:S04]  /*7810*/  LDL R4, [R1+0x28c] ;  /* 0x00028c0001047983 */ /* 0x001ee80000100800 */
[----:B------:R-:W3:Y:S04]  /*7820*/  LDL R5, [R1+0x290] ;  /* 0x0002900001057983 */ /* 0x000ee80000100800 */
[----:B--2---:R0:W-:Y:S01]  /*7830*/  STL [R1+0x2c], R8 ;  /* 0x00002c0801007387 */ /* 0x0041e20000100800 */
[----:B------:R-:W-:-:S02]  /*7840*/  ISETP.GT.AND P0, PT, R6, 0x36, PT ;  /* 0x000000360600780c */ /* 0x000fc40003f04270 */
[----:B------:R-:W-:Y:S01]  /*7850*/  PRMT R28, RZ, 0x7610, R28 ;  /* 0x00007610ff1c7816 */ /* 0x000fe2000000001c */
[----:B0-----:R-:W2:Y:S01]  /*7860*/  LDL R8, [R1+0x278] ;  /* 0x0002780001087983 */ /* 0x001ea20000100800 */
[----:B---3--:R-:W-:-:S04]  /*7870*/  @P2 LOP3.LUT R5, R5, R4, RZ, 0x3c, !PT ;  /* 0x0000000405052212 */ /* 0x008fc800078e3cff */
[----:B------:R-:W-:-:S04]  /*7880*/  @P2 LOP3.LUT R4, R5, R4, RZ, 0x3c, !PT ;  /* 0x0000000405042212 */ /* 0x000fc800078e3cff */
[----:B------:R-:W-:-:S05]  /*7890*/  @P2 LOP3.LUT R5, R5, R4, RZ, 0x3c, !PT ;  /* 0x0000000405052212 */ /* 0x000fca00078e3cff */
[----:B------:R0:W3:Y:S04]  /*78a0*/  @P2 LDG.E.U16 R3, [R4.64] ;  /* 0x0000000604032981 */ /* 0x0000e8000c1e1500 */
[----:B0-----:R-:W2:Y:S04]  /*78b0*/  LDL R4, [R1+0x284] ;  /* 0x0002840001047983 */ /* 0x001ea80000100800 */
[----:B------:R-:W2:Y:S04]  /*78c0*/  LDL R5, [R1+0x288] ;  /* 0x0002880001057983 */ /* 0x000ea80000100800 */
[----:B---3--:R0:W-:Y:S04]  /*78d0*/  STL [R1+0x9ec], R3 ;  /* 0x0009ec0301007387 */ /* 0x0081e80000100800 */
[----:B0-----:R-:W3:Y:S01]  /*78e0*/  LDL R3, [R1+0x280] ;  /* 0x0002800001037983 */ /* 0x001ee20000100800 */
[----:B--2---:R-:W-:-:S04]  /*78f0*/  @P0 LOP3.LUT R5, R5, R4, RZ, 0x3c, !PT ;  /* 0x0000000405050212 */ /* 0x004fc800078e3cff */
[----:B------:R-:W-:-:S04]  /*7900*/  @P0 LOP3.LUT R4, R5, R4, RZ, 0x3c, !PT ;  /* 0x0000000405040212 */ /* 0x000fc800078e3cff */
[----:B------:R-:W-:-:S05]  /*7910*/  @P0 LOP3.LUT R5, R5, R4, RZ, 0x3c, !PT ;  /* 0x0000000405050212 */ /* 0x000fca00078e3cff */
[----:B------:R0:W2:Y:S04]  /*7920*/  @P0 LDG.E.U16 R28, [R4.64] ;  /* 0x00000006041c0981 */ /* 0x0000a8000c1e1500 */
[----:B0-----:R-:W2:Y:S01]  /*7930*/  LDL R5, [R1+0x27c] ;  /* 0x00027c0001057983 */ /* 0x001ea20000100800 */
[----:B------:R-:W-:Y:S01]  /*7940*/  PRMT R29, RZ, 0x7610, R29 ;  /* 0x00007610ff1d7816 */ /* 0x000fe2000000001d */
[----:B---3--:R-:W-:-:S05]  /*7950*/  @P0 IMAD.MOV.U32 R4, RZ, RZ, R3 ;  /* 0x000000ffff040224 */ /* 0x008fca00078e0003 */
[----:B--2---:R0:W2:Y:S01]  /*7960*/  @P0 LDG.E.U16 R29, [R4.64] ;  /* 0x00000006041d0981 */ /* 0x0040a2000c1e1500 */
[----:B------:R-:W-:Y:S02]  /*7970*/  ISETP.GT.AND P1, PT, R6, 0x37, PT ;  /* 0x000000370600780c */ /* 0x000fe40003f24270 */
[----:B------:R-:W-:Y:S01]  /*7980*/  PRMT R21, RZ, 0x7610, R21 ;  /* 0x00007610ff157816 */ /* 0x000fe20000000015 */
[----:B------:R-:W-:Y:S10]  /*7990*/  STL [R1+0x9bc], R28 ;  /* 0x0009bc1c01007387 */ /* 0x000ff40000100800 */
[----:B0-----:R-:W-:-:S02]  /*79a0*/  @P1 IMAD.MOV.U32 R4, RZ, RZ, R8 ;  /* 0x000000ffff041224 */ /* 0x001fc400078e0008 */
[----:B------:R-:W-:-:S05]  /*79b0*/  @P1 IMAD.MOV.U32 R5, RZ, RZ, R23 ;  /* 0x000000ffff051224 */ /* 0x000fca00078e0017 */
[----:B------:R0:W3:Y:S04]  /*79c0*/  @P1 LDG.E.U16 R21, [R4.64] ;  /* 0x0000000604151981 */ /* 0x0000e8000c1e1500 */
[----:B--2---:R1:W-:Y:S04]  /*79d0*/  STL [R1+0x9c0], R29 ;  /* 0x0009c01d01007387 */ /* 0x0043e80000100800 */
[----:B0-----:R-:W2:Y:S04]  /*79e0*/  LDL R4, [R1+0x270] ;  /* 0x0002700001047983 */ /* 0x001ea80000100800 */
[----:B------:R-:W2:Y:S01]  /*79f0*/  LDL R5, [R1+0x5dc] ;  /* 0x0005dc0001057983 */ /* 0x000ea20000100800 */
[----:B------:R-:W-:-:S03]  /*7a00*/  PRMT R0, RZ, 0x7610, R0 ;  /* 0x00007610ff007816 */ /* 0x000fc60000000000 */
[----:B-1----:R-:W4:Y:S04]  /*7a10*/  LDL R29, [R1+0x5e4] ;  /* 0x0005e400011d7983 */ /* 0x002f280000100800 */
[----:B------:R-:W4:Y:S04]  /*7a20*/  LDL R23, [R1+0x5ec] ;  /* 0x0005ec0001177983 */ /* 0x000f280000100800 */
[----:B------:R-:W4:Y:S04]  /*7a30*/  LDL R8, [R1+0x5e8] ;  /* 0x0005e80001087983 */ /* 0x000f280000100800 */
[----:B------:R-:W4:Y:S04]  /*7a40*/  LDL R3, [R1+0x5f4] ;  /* 0x0005f40001037983 */ /* 0x000f280000100800 */
[----:B---3--:R0:W-:Y:S01]  /*7a50*/  STL [R1+0x9c4], R21 ;  /* 0x0009c41501007387 */ /* 0x0081e20000100800 */
[----:B--2---:R-:W-:-:S04]  /*7a60*/  @P1 LOP3.LUT R5, R5, R4, RZ, 0x3c, !PT ;  /* 0x0000000405051212 */ /* 0x004fc800078e3cff */
[----:B------:R-:W-:-:S04]  /*7a70*/  @P1 LOP3.LUT R4, R5, R4, RZ, 0x3c, !PT ;  /* 0x0000000405041212 */ /* 0x000fc800078e3cff */
[----:B------:R-:W-:-:S05]  /*7a80*/  @P1 LOP3.LUT R5, R5, R4, RZ, 0x3c, !PT ;  /* 0x0000000405051212 */ /* 0x000fca00078e3cff */
[----:B------:R1:W2:Y:S04]  /*7a90*/  @P1 LDG.E.U16 R0, [R4.64] ;  /* 0x0000000604001981 */ /* 0x0002a8000c1e1500 */
[----:B-1----:R-:W3:Y:S01]  /*7aa0*/  LDL R5, [R1+0x26c] ;  /* 0x00026c0001057983 */ /* 0x002ee20000100800 */
[----:B------:R-:W-:Y:S02]  /*7ab0*/  ISETP.GT.AND P0, PT, R6, 0x38, PT ;  /* 0x000000380600780c */ /* 0x000fe40003f04270 */
[----:B----4-:R-:W-:-:S11]  /*7ac0*/  PRMT R9, RZ, 0x7610, R9 ;  /* 0x00007610ff097816 */ /* 0x010fd60000000009 */
[----:B------:R-:W-:Y:S01]  /*7ad0*/  @P0 IMAD.MOV.U32 R4, RZ, RZ, R29 ;  /* 0x000000ffff040224 */ /* 0x000fe200078e001d */
[----:B--2---:R-:W-:Y:S01]  /*7ae0*/  STL [R1+0x9c8], R0 ;  /* 0x0009c80001007387 */ /* 0x004fe20000100800 */
[----:B------:R-:W-:Y:S02]  /*7af0*/  PRMT R20, RZ, 0x7610, R20 ;  /* 0x00007610ff147816 */ /* 0x000fe40000000014 */
[----:B------:R-:W-:Y:S01]  /*7b00*/  ISETP.GT.AND P1, PT, R6, 0x39, PT ;  /* 0x000000390600780c */ /* 0x000fe20003f24270 */
[----:B------:R-:W2:Y:S04]  /*7b10*/  LDL R29, [R1+0x268] ;  /* 0x00026800011d7983 */ /* 0x000ea80000100800 */
[----:B---3--:R1:W3:Y:S04]  /*7b20*/  @P0 LDG.E.U16 R9, [R4.64] ;  /* 0x0000000604090981 */ /* 0x0082e8000c1e1500 */
[----:B-1----:R-:W4:Y:S01]  /*7b30*/  LDL R5, [R1+0x5e0] ;  /* 0x0005e00001057983 */ /* 0x002f220000100800 */
[----:B------:R-:W-:Y:S01]  /*7b40*/  @P0 IMAD.MOV.U32 R4, RZ, RZ, R23 ;  /* 0x000000ffff040224 */ /* 0x000fe200078e0017 */
[----:B0-----:R-:W-:-:S04]  /*7b50*/  PRMT R21, RZ, 0x7610, R21 ;  /* 0x00007610ff157816 */ /* 0x001fc80000000015 */
[----:B----4-:R0:W4:Y:S04]  /*7b60*/  @P0 LDG.E.U16 R20, [R4.64] ;  /* 0x0000000604140981 */ /* 0x010128000c1e1500 */
[----:B---3--:R1:W-:Y:S04]  /*7b70*/  STL [R1+0x14], R9 ;  /* 0x0000140901007387 */ /* 0x0083e80000100800 */
[----:B------:R-:W3:Y:S01]  /*7b80*/  LDL R23, [R1+0x600] ;  /* 0x0006000001177983 */ /* 0x000ee20000100800 */
[----:B0-----:R-:W-:Y:S02]  /*7b90*/  @P1 IMAD.MOV.U32 R4, RZ, RZ, R3 ;  /* 0x000000ffff041224 */ /* 0x001fe400078e0003 */
[----:B------:R-:W-:Y:S01]  /*7ba0*/  @P1 IMAD.MOV.U32 R5, RZ, RZ, R8 ;  /* 0x000000ffff051224 */ /* 0x000fe200078e0008 */
[----:B------:R-:W2:Y:S04]  /*7bb0*/  LDL R3, [R1+0x60c] ;  /* 0x00060c0001037983 */ /* 0x000ea80000100800 */
[----:B-1----:R-:W2:Y:S04]  /*7bc0*/  LDL R9, [R1+0x604] ;  /* 0x0006040001097983 */ /* 0x002ea80000100800 */
[----:B------:R0:W2:Y:S04]  /*7bd0*/  @P1 LDG.E.U16 R21, [R4.64] ;  /* 0x0000000604151981 */ /* 0x0000a8000c1e1500 */
[----:B----4-:R1:W-:Y:S04]  /*7be0*/  STL [R1+0x10], R20 ;  /* 0x0000101401007387 */ /* 0x0103e80000100800 */
[----:B0-----:R-:W4:Y:S04]  /*7bf0*/  LDL R4, [R1+0x5f0] ;  /* 0x0005f00001047983 */ /* 0x001f280000100800 */
[----:B------:R-:W4:Y:S01]  /*7c00*/  LDL R5, [R1+0x5f8] ;  /* 0x0005f80001057983 */ /* 0x000f220000100800 */
[----:B------:R-:W-:-:S02]  /*7c10*/  PRMT R0, RZ, 0x7610, R0 ;  /* 0x00007610ff007816 */ /* 0x000fc40000000000 */
[----:B------:R-:W-:Y:S01]  /*7c20*/  ISETP.GT.AND P0, PT, R6, 0x3a, PT ;  /* 0x0000003a0600780c */ /* 0x000fe20003f04270 */
[----:B-1----:R-:W2:Y:S04]  /*7c30*/  LDL R20, [R1+0x608] ;  /* 0x0006080001147983 */ /* 0x002ea80000100800 */
[----:B------:R-:W2:Y:S01]  /*7c40*/  LDL R8, [R1+0x614] ;  /* 0x0006140001087983 */ /* 0x000ea20000100800 */
[----:B----4-:R-:W-:-:S04]  /*7c50*/  @P1 LOP3.LUT R5, R5, R4, RZ, 0x3c, !PT ;  /* 0x0000000405051212 */ /* 0x010fc800078e3cff */
[----:B------:R-:W-:-:S04]  /*7c60*/  @P1 LOP3.LUT R4, R5, R4, RZ, 0x3c, !PT ;  /* 0x0000000405041212 */ /* 0x000fc800078e3cff */
[----:B------:R-:W-:-:S05]  /*7c70*/  @P1 LOP3.LUT R5, R5, R4, RZ, 0x3c, !PT ;  /* 0x0000000405051212 */ /* 0x000fca00078e3cff */
[----:B------:R0:W4:Y:S04]  /*7c80*/  @P1 LDG.E.U16 R0, [R4.64] ;  /* 0x0000000604001981 */ /* 0x000128000c1e1500 */
[----:B--2---:R1:W-:Y:S01]  /*7c90*/  STL [R1+0xa20], R21 ;  /* 0x000a201501007387 */ /* 0x0043e20000100800 */
[----:B0-----:R-:W-:Y:S01]  /*7ca0*/  @P0 IMAD.MOV.U32 R4, RZ, RZ, R9 ;  /* 0x000000ffff040224 */ /* 0x001fe200078e0009 */
[----:B------:R-:W-:Y:S01]  /*7cb0*/  PRMT R28, RZ, 0x7610, R28 ;  /* 0x00007610ff1c7816 */ /* 0x000fe2000000001c */
[----:B------:R-:W-:Y:S01]  /*7cc0*/  @P0 IMAD.MOV.U32 R5, RZ, RZ, R29 ;  /* 0x000000ffff050224 */ /* 0x000fe200078e001d */
[----:B------:R-:W-:-:S04]  /*7cd0*/  PRMT R22, RZ, 0x7610, R22 ;  /* 0x00007610ff167816 */ /* 0x000fc80000000016 */
[----:B------:R0:W2:Y:S02]  /*7ce0*/  @P0 LDG.E.U16 R28, [R4.64] ;  /* 0x00000006041c0981 */ /* 0x0000a4000c1e1500 */
[----:B0-----:R-:W-:Y:S02]  /*7cf0*/  @P0 IMAD.MOV.U32 R4, RZ, RZ, R3 ;  /* 0x000000ffff040224 */ /* 0x001fe400078e0003 */
[----:B---3--:R-:W-:-:S05]  /*7d00*/  @P0 IMAD.MOV.U32 R5, RZ, RZ, R23 ;  /* 0x000000ffff050224 */ /* 0x008fca00078e0017 */
[----:B------:R0:W3:Y:S04]  /*7d10*/  @P0 LDG.E.U16 R22, [R4.64] ;  /* 0x0000000604160981 */ /* 0x0000e8000c1e1500 */
[----:B----4-:R4:W-:Y:S04]  /*7d20*/  STL [R1+0xa24], R0 ;  /* 0x000a240001007387 */ /* 0x0109e80000100800 */
[----:B-1----:R-:W2:Y:S04]  /*7d30*/  LDL R21, [R1+0x610] ;  /* 0x0006100001157983 */ /* 0x002ea80000100800 */
[----:B------:R-:W2:Y:S04]  /*7d40*/  LDL R9, [R1+0x618] ;  /* 0x0006180001097983 */ /* 0x000ea80000100800 */
[----:B------:R-:W2:Y:S04]  /*7d50*/  LDL R3, [R1+0x5fc] ;  /* 0x0005fc0001037983 */ /* 0x000ea80000100800 */
[----:B----4-:R-:W4:Y:S01]  /*7d60*/  LDL R0, [R1+0x624] ;  /* 0x0006240001007983 */ /* 0x010f220000100800 */
[----:B------:R-:W-:-:S02]  /*7d70*/  ISETP.GT.AND P1, PT, R6, 0x3b, PT ;  /* 0x0000003b0600780c */ /* 0x000fc40003f24270 */
[----:B------:R-:W-:Y:S02]  /*7d80*/  PRMT R27, RZ, 0x7610, R27 ;  /* 0x00007610ff1b7816 */ /* 0x000fe4000000001b */
[----:B------:R-:W-:-:S09]  /*7d90*/  PRMT R26, RZ, 0x7610, R26 ;  /* 0x00007610ff1a7816 */ /* 0x000fd2000000001a */
[----:B0-----:R-:W-:Y:S02]  /*7da0*/  @P1 IMAD.MOV.U32 R4, RZ, RZ, R8 ;  /* 0x000000ffff041224 */ /* 0x001fe400078e0008 */
[----:B------:R-:W-:-:S05]  /*7db0*/  @P1 IMAD.MOV.U32 R5, RZ, RZ, R20 ;  /* 0x000000ffff051224 */ /* 0x000fca00078e0014 */
[----:B------:R2:W4:Y:S01]  /*7dc0*/  @P1 LDG.E.U16 R27, [R4.64] ;  /* 0x00000006041b1981 */ /* 0x000522000c1e1500 */
[----:B------:R-:W-:Y:S02]  /*7dd0*/  ISETP.GT.AND P0, PT, R6, 0x3c, PT ;  /* 0x0000003c0600780c */ /* 0x000fe40003f04270 */
[----:B------:R-:W-:Y:S01]  /*7de0*/  PRMT R25, RZ, 0x7610, R25 ;  /* 0x00007610ff197816 */ /* 0x000fe20000000019 */
[----:B---3--:R-:W-:Y:S04]  /*7df0*/  STL [R1+0xa08], R22 ;  /* 0x000a081601007387 */ /* 0x008fe80000100800 */
[----:B------:R-:W3:Y:S04]  /*7e00*/  LDL R20, [R1+0x620] ;  /* 0x0006200001147983 */ /* 0x000ee80000100800 */
[----:B------:R-:W3:Y:S01]  /*7e10*/  LDL R8, [R1+0x62c] ;  /* 0x00062c0001087983 */ /* 0x000ee20000100800 */
[----:B--2---:R-:W-:-:S02]  /*7e20*/  @P1 IMAD.MOV.U32 R5, RZ, RZ, R21 ;  /* 0x000000ffff051224 */ /* 0x004fc400078e0015 */
[----:B------:R-:W-:-:S05]  /*7e30*/  @P1 IMAD.MOV.U32 R4, RZ, RZ, R9 ;  /* 0x000000ffff041224 */ /* 0x000fca00078e0009 */
[----:B------:R4:W2:Y:S02]  /*7e40*/  @P1 LDG.E.U16 R26, [R4.64] ;  /* 0x00000006041a1981 */ /* 0x0008a4000c1e1500 */
[----:B----4-:R-:W-:Y:S02]  /*7e50*/  @P0 IMAD.MOV.U32 R4, RZ, RZ, R0 ;  /* 0x000000ffff040224 */ /* 0x010fe400078e0000 */
[----:B------:R-:W-:-:S05]  /*7e60*/  @P0 IMAD.MOV.U32 R5, RZ, RZ, R3 ;  /* 0x000000ffff050224 */ /* 0x000fca00078e0003 */
[----:B------:R3:W4:Y:S04]  /*7e70*/  @P0 LDG.E.U16 R25, [R4.64] ;  /* 0x0000000604190981 */ /* 0x000728000c1e1500 */
[----:B------:R-:W-:Y:S04]  /*7e80*/  STL [R1+0xa0c], R27 ;  /* 0x000a0c1b01007387 */ /* 0x000fe80000100800 */
[----:B------:R-:W4:Y:S04]  /*7e90*/  LDL R21, [R1+0x628] ;  /* 0x0006280001157983 */ /* 0x000f280000100800 */
[----:B------:R-:W4:Y:S01]  /*7ea0*/  LDL R9, [R1+0x634] ;  /* 0x0006340001097983 */ /* 0x000f220000100800 */
[----:B---3--:R-:W-:-:S02]  /*7eb0*/  @P0 IMAD.MOV.U32 R5, RZ, RZ, R20 ;  /* 0x000000ffff050224 */ /* 0x008fc400078e0014 */
[----:B------:R-:W-:Y:S01]  /*7ec0*/  @P0 IMAD.MOV.U32 R4, RZ, RZ, R8 ;  /* 0x000000ffff040224 */ /* 0x000fe200078e0008 */
[----:B--2---:R-:W-:Y:S04]  /*7ed0*/  STL [R1+0xa10], R26 ;  /* 0x000a101a01007387 */ /* 0x004fe80000100800 */
[----:B------:R-:W2:Y:S04]  /*7ee0*/  LDL R3, [R1+0x630] ;  /* 0x0006300001037983 */ /* 0x000ea80000100800 */
[----:B------:R-:W3:Y:S04]  /*7ef0*/  LDL R0, [R1+0x638] ;  /* 0x0006380001007983 */ /* 0x000ee80000100800 */
[----:B----4-:R-:W-:Y:S04]  /*7f00*/  STL [R1+0x9f4], R25 ;  /* 0x0009f41901007387 */ /* 0x010fe80000100800 */
[----:B------:R-:W4:Y:S04]  /*7f10*/  LDL R20, [R1+0x61c] ;  /* 0x00061c0001147983 */ /* 0x000f280000100800 */
[----:B------:R-:W4:Y:S01]  /*7f20*/  LDL R8, [R1+0x644] ;  /* 0x0006440001087983 */ /* 0x000f220000100800 */
[----:B------:R-:W-:-:S02]  /*7f30*/  ISETP.GT.AND P1, PT, R6, 0x3d, PT ;  /* 0x0000003d0600780c */ /* 0x000fc40003f24270 */
[----:B------:R-:W-:Y:S02]  /*7f40*/  PRMT R24, RZ, 0x7610, R24 ;  /* 0x00007610ff187816 */ /* 0x000fe40000000018 */
[----:B------:R-:W-:-:S04]  /*7f50*/  PRMT R19, RZ, 0x7610, R19 ;  /* 0x00007610ff137816 */ /* 0x000fc80000000013 */
[----:B------:R0:W4:Y:S01]  /*7f60*/  @P0 LDG.E.U16 R24, [R4.64] ;  /* 0x0000000604180981 */ /* 0x000122000c1e1500 */
[----:B------:R-:W-:-:S04]  /*7f70*/  PRMT R18, RZ, 0x7610, R18 ;  /* 0x00007610ff127816 */ /* 0x000fc80000000012 */
[----:B0-----:R-:W-:Y:S02]  /*7f80*/  @P1 IMAD.MOV.U32 R4, RZ, RZ, R9 ;  /* 0x000000ffff041224 */ /* 0x001fe400078e0009 */
[----:B------:R-:W-:-:S05]  /*7f90*/  @P1 IMAD.MOV.U32 R5, RZ, RZ, R21 ;  /* 0x000000ffff051224 */ /* 0x000fca00078e0015 */
[----:B------:R2:W4:Y:S01]  /*7fa0*/  @P1 LDG.E.U16 R19, [R4.64] ;  /* 0x0000000604131981 */ /* 0x000522000c1e1500 */
[----:B------:R-:W-:Y:S02]  /*7fb0*/  ISETP.GT.AND P0, PT, R6, 0x3e, PT ;  /* 0x0000003e0600780c */ /* 0x000fe40003f04270 */
[----:B------:R-:W-:Y:S01]  /*7fc0*/  PRMT R17, RZ, 0x7610, R17 ;  /* 0x00007610ff117816 */ /* 0x000fe20000000011 */
[----:B--2---:R-:W-:Y:S02]  /*7fd0*/  @P1 IMAD.MOV.U32 R5, RZ, RZ, R3 ;  /* 0x000000ffff051224 */ /* 0x004fe400078e0003 */
[----:B---3--:R-:W-:-:S05]  /*7fe0*/  @P1 IMAD.MOV.U32 R4, RZ, RZ, R0 ;  /* 0x000000ffff041224 */ /* 0x008fca00078e0000 */
[----:B------:R4:W2:Y:S03]  /*7ff0*/  @P1 LDG.E.U16 R18, [R4.64] ;  /* 0x0000000604121981 */ /* 0x0008a6000c1e1500 */
[----:B----4-:R-:W-:Y:S02]  /*8000*/  @P0 IMAD.MOV.U32 R5, RZ, RZ, R20 ;  /* 0x000000ffff050224 */ /* 0x010fe400078e0014 */
[----:B------:R-:W-:-:S05]  /*8010*/  @P0 IMAD.MOV.U32 R4, RZ, RZ, R8 ;  /* 0x000000ffff040224 */ /* 0x000fca00078e0008 */
[----:B------:R-:W3:Y:S04]  /*8020*/  @P0 LDG.E.U16 R17, [R4.64] ;  /* 0x0000000604110981 */ /* 0x000ee8000c1e1500 */
[----:B------:R-:W-:Y:S04]  /*8030*/  STL [R1+0x4], R28 ;  /* 0x0000041c01007387 */ /* 0x000fe80000100800 */
[----:B------:R-:W-:Y:S04]  /*8040*/  STL [R1+0x9f8], R24 ;  /* 0x0009f81801007387 */ /* 0x000fe80000100800 */
[----:B------:R-:W2:Y:S04]  /*8050*/  LDL R21, [R1+0x640] ;  /* 0x0006400001157983 */ /* 0x000ea80000100800 */
[----:B------:R-:W2:Y:S04]  /*8060*/  LDL R9, [R1+0x64c] ;  /* 0x00064c0001097983 */ /* 0x000ea80000100800 */
[----:B------:R0:W-:Y:S04]  /*8070*/  STL [R1+0x9f0], R19 ;  /* 0x0009f01301007387 */ /* 0x0001e80000100800 */
[----:B------:R-:W2:Y:S04]  /*8080*/  LDL R3, [R1+0x648] ;  /* 0x0006480001037983 */ /* 0x000ea80000100800 */
[----:B------:R-:W2:Y:S04]  /*8090*/  LDL R0, [R1+0x654] ;  /* 0x0006540001007983 */ /* 0x000ea80000100800 */
[----:B------:R-:W1:Y:S04]  /*80a0*/  S2R R23, SR_TID.X ;  /* 0x0000000000177919 */ /* 0x000e680000002100 */
[----:B--2---:R2:W-:Y:S04]  /*80b0*/  STL [R1+0x9fc], R18 ;  /* 0x0009fc1201007387 */ /* 0x0045e80000100800 */
[----:B0-----:R-:W4:Y:S04]  /*80c0*/  LDL R19, [R1+0x650] ;  /* 0x0006500001137983 */ /* 0x001f280000100800 */
[----:B------:R-:W4:Y:S04]  /*80d0*/  LDL R8, [R1+0x678] ;  /* 0x0006780001087983 */ /* 0x000f280000100800 */
[----:B---3--:R0:W-:Y:S04]  /*80e0*/  STL [R1+0x9cc], R17 ;  /* 0x0009cc1101007387 */ /* 0x0081e80000100800 */
[----:B-1----:R-:W-:Y:S04]  /*80f0*/  STL [R1+0x9d0], R23 ;  /* 0x0009d01701007387 */ /* 0x002fe80000100800 */
[----:B--2---:R-:W2:Y:S04]  /*8100*/  LDL R18, [R1+0x670] ;  /* 0x0006700001127983 */ /* 0x004ea80000100800 */
[----:B0-----:R-:W3:Y:S01]  /*8110*/  LDL R17, [R1+0x674] ;  /* 0x0006740001117983 */ /* 0x001ee20000100800 */
[----:B------:R-:W-:Y:S01]  /*8120*/  ISETP.GT.AND P1, PT, R6, 0x3f, PT ;  /* 0x0000003f0600780c */ /* 0x000fe20003f24270 */
[----:B------:R-:W-:Y:S01]  /*8130*/  @P0 IMAD.MOV.U32 R5, RZ, RZ, R21 ;  /* 0x000000ffff050224 */ /* 0x000fe200078e0015 */
[----:B------:R-:W-:Y:S01]  /*8140*/  PRMT R16, RZ, 0x7610, R16 ;  /* 0x00007610ff107816 */ /* 0x000fe20000000010 */
[----:B------:R-:W-:Y:S01]  /*8150*/  @P0 IMAD.MOV.U32 R4, RZ, RZ, R9 ;  /* 0x000000ffff040224 */ /* 0x000fe200078e0009 */
[----:B------:R-:W-:-:S04]  /*8160*/  PRMT R15, RZ, 0x7610, R15 ;  /* 0x00007610ff0f7816 */ /* 0x000fc8000000000f */
[----:B------:R0:W3:Y:S01]  /*8170*/  @P0 LDG.E.U16 R16, [R4.64] ;  /* 0x0000000604100981 */ /* 0x0000e2000c1e1500 */
[----:B------:R-:W-:-:S04]  /*8180*/  PRMT R14, RZ, 0x7610, R14 ;  /* 0x00007610ff0e7816 */ /* 0x000fc8000000000e */
[----:B0-----:R-:W-:Y:S02]  /*8190*/  @P1 IMAD.MOV.U32 R4, RZ, RZ, R0 ;  /* 0x000000ffff041224 */ /* 0x001fe400078e0000 */
[----:B------:R-:W-:-:S05]  /*81a0*/  @P1 IMAD.MOV.U32 R5, RZ, RZ, R3 ;  /* 0x000000ffff051224 */ /* 0x000fca00078e0003 */
[----:B------:R4:W3:Y:S01]  /*81b0*/  @P1 LDG.E.U16 R15, [R4.64] ;  /* 0x00000006040f1981 */ /* 0x0008e2000c1e1500 */
[----:B------:R-:W-:-:S04]  /*81c0*/  LOP3.LUT R20, R23, 0x3f, RZ, 0xc0, !PT ;  /* 0x0000003f17147812 */ /* 0x000fc800078ec0ff */
[----:B------:R-:W-:Y:S02]  /*81d0*/  ISETP.GE.AND P0, PT, R20, R6, PT ;  /* 0x000000061400720c */ /* 0x000fe40003f06270 */
[----:B------:R-:W-:Y:S01]  /*81e0*/  PRMT R7, RZ, 0x7610, R7 ;  /* 0x00007610ff077816 */ /* 0x000fe20000000007 */
[----:B----4-:R-:W-:Y:S02]  /*81f0*/  @P1 IMAD.MOV.U32 R5, RZ, RZ, R19 ;  /* 0x000000ffff051224 */ /* 0x010fe400078e0013 */
[----:B------:R-:W-:-:S05]  /*8200*/  @P1 IMAD.MOV.U32 R4, RZ, RZ, R8 ;  /* 0x000000ffff041224 */ /* 0x000fca00078e0008 */
[----:B------:R2:W4:Y:S03]  /*8210*/  @P1 LDG.E.U16 R14, [R4.64] ;  /* 0x00000006040e1981 */ /* 0x000526000c1e1500 */
[----:B--2---:R-:W-:Y:S02]  /*8220*/  @!P0 IMAD.MOV.U32 R5, RZ, RZ, R18 ;  /* 0x000000ffff058224 */ /* 0x004fe400078e0012 */
[----:B---3--:R-:W-:Y:S01]  /*8230*/  @!P0 IMAD.MOV.U32 R4, RZ, RZ, R17 ;  /* 0x000000ffff048224 */ /* 0x008fe200078e0011 */
[----:B------:R-:W-:Y:S06]  /*8240*/  BAR.SYNC.DEFER_BLOCKING 0x0 ;  /* 0x0000000000007b1d */ /* 0x000fec0000010000 */
[----:B------:R-:W2:Y:S04]  /*8250*/  @!P0 LDG.E.U16 R7, [R4.64] ;  /* 0x0000000604078981 */ /* 0x000ea8000c1e1500 */
[----:B------:R0:W-:Y:S04]  /*8260*/  STL [R1+0x9d4], R16 ;  /* 0x0009d41001007387 */ /* 0x0001e80000100800 */
[----:B------:R-:W-:Y:S04]  /*8270*/  STL [R1+0x9d8], R20 ;  /* 0x0009d81401007387 */ /* 0x000fe80000100800 */
[----:B------:R-:W4:Y:S04]  /*8280*/  LDL R9, [R1+0x668] ;  /* 0x0006680001097983 */ /* 0x000f280000100800 */
[----:B------:R-:W4:Y:S04]  /*8290*/  LDL R0, [R1+0x66c] ;  /* 0x00066c0001007983 */ /* 0x000f280000100800 */
[----:B------:R-:W4:Y:S04]  /*82a0*/  LDL R3, [R1+0x664] ;  /* 0x0006640001037983 */ /* 0x000f280000100800 */
[----:B------:R1:W-:Y:S04]  /*82b0*/  STL [R1+0x9dc], R15 ;  /* 0x0009dc0f01007387 */ /* 0x0003e80000100800 */
[----:B------:R-:W4:Y:S04]  /*82c0*/  LDL R8, [R1+0x660] ;  /* 0x0006600001087983 */ /* 0x000f280000100800 */
[----:B----4-:R4:W-:Y:S04]  /*82d0*/  STL [R1+0x9e0], R14 ;  /* 0x0009e00e01007387 */ /* 0x0109e80000100800 */
[----:B------:R-:W3:Y:S04]  /*82e0*/  LDL R19, [R1+0x658] ;  /* 0x0006580001137983 */ /* 0x000ee80000100800 */
[----:B------:R-:W3:Y:S04]  /*82f0*/  LDL R18, [R1+0x65c] ;  /* 0x00065c0001127983 */ /* 0x000ee80000100800 */
[----:B------:R-:W3:Y:S04]  /*8300*/  LDL R17, [R1+0x264] ;  /* 0x0002640001117983 */ /* 0x000ee80000100800 */
[----:B0-----:R-:W3:Y:S04]  /*8310*/  LDL R16, [R1+0x63c] ;  /* 0x00063c0001107983 */ /* 0x001ee80000100800 */
[----:B--2---:R0:W-:Y:S04]  /*8320*/  STL [R1+0x9e4], R7 ;  /* 0x0009e40701007387 */ /* 0x0041e80000100800 */
[----:B-1----:R-:W2:Y:S04]  /*8330*/  LDL R15, [R1+0x25c] ;  /* 0x00025c00010f7983 */ /* 0x002ea80000100800 */
[----:B----4-:R-:W4:Y:S01]  /*8340*/  LDL R14, [R1+0x260] ;  /* 0x00026000010e7983 */ /* 0x010f220000100800 */
[----:B------:R-:W-:Y:S01]  /*8350*/  PRMT R6, RZ, 0x7610, R6 ;  /* 0x00007610ff067816 */ /* 0x000fe20000000006 */
[----:B------:R-:W-:Y:S01]  /*8360*/  @!P0 IMAD.MOV.U32 R5, RZ, RZ, R9 ;  /* 0x000000ffff058224 */ /* 0x000fe200078e0009 */
[----:B------:R-:W-:Y:S01]  /*8370*/  PRMT R10, RZ, 0x7610, R10 ;  /* 0x00007610ff0a7816 */ /* 0x000fe2000000000a */
[----:B0-----:R-:W4:Y:S01]  /*8380*/  LDL R7, [R1+0x254] ;  /* 0x0002540001077983 */ /* 0x001f220000100800 */
[----:B------:R-:W-:Y:S01]  /*8390*/  @!P0 IMAD.MOV.U32 R4, RZ, RZ, R0 ;  /* 0x000000ffff048224 */ /* 0x000fe200078e0000 */
[----:B------:R-:W-:-:S02]  /*83a0*/  PRMT R11, RZ, 0x7610, R11 ;  /* 0x00007610ff0b7816 */ /* 0x000fc4000000000b */
[----:B------:R-:W4:Y:S04]  /*83b0*/  LDL R0, [R1+0x258] ;  /* 0x0002580001007983 */ /* 0x000f280000100800 */
[----:B------:R0:W4:Y:S01]  /*83c0*/  @!P0 LDG.E.U16 R6, [R4.64] ;  /* 0x0000000604068981 */ /* 0x000122000c1e1500 */
[----:B------:R-:W-:Y:S02]  /*83d0*/  @!P0 IMAD.MOV.U32 R9, RZ, RZ, R8 ;  /* 0x000000ffff098224 */ /* 0x000fe400078e0008 */
[----:B------:R-:W-:Y:S01]  /*83e0*/  @!P0 IMAD.MOV.U32 R8, RZ, RZ, R3 ;  /* 0x000000ffff088224 */ /* 0x000fe200078e0003 */
[----:B0-----:R-:W-:Y:S02]  /*83f0*/  PRMT R5, RZ, 0x7610, R5 ;  /* 0x00007610ff057816 */ /* 0x001fe40000000005 */
[----:B------:R-:W-:-:S04]  /*8400*/  PRMT R4, RZ, 0x7610, R4 ;  /* 0x00007610ff047816 */ /* 0x000fc80000000004 */
[----:B------:R3:W4:Y:S02]  /*8410*/  @!P0 LDG.E.U16 R5, [R8.64] ;  /* 0x0000000608058981 */ /* 0x000724000c1e1500 */
[----:B---3--:R-:W-:Y:S02]  /*8420*/  @!P0 IMAD.MOV.U32 R9, RZ, RZ, R19 ;  /* 0x000000ffff098224 */ /* 0x008fe400078e0013 */
[----:B------:R-:W-:-:S05]  /*8430*/  @!P0 IMAD.MOV.U32 R8, RZ, RZ, R18 ;  /* 0x000000ffff088224 */ /* 0x000fca00078e0012 */
[----:B------:R0:W3:Y:S02]  /*8440*/  @!P0 LDG.E.U16 R4, [R8.64] ;  /* 0x0000000608048981 */ /* 0x0000e4000c1e1500 */
[----:B0-----:R-:W-:Y:S02]  /*8450*/  @!P0 IMAD.MOV.U32 R8, RZ, RZ, R16 ;  /* 0x000000ffff088224 */ /* 0x001fe400078e0010 */
[----:B------:R-:W-:-:S05]  /*8460*/  @!P0 IMAD.MOV.U32 R9, RZ, RZ, R17 ;  /* 0x000000ffff098224 */ /* 0x000fca00078e0011 */
[----:B------:R2:W3:Y:S02]  /*8470*/  @!P0 LDG.E.U16 R10, [R8.64] ;  /* 0x00000006080a8981 */ /* 0x0004e4000c1e1500 */
[----:B--2---:R-:W-:Y:S02]  /*8480*/  @!P0 IMAD.MOV.U32 R9, RZ, RZ, R15 ;  /* 0x000000ffff098224 */ /* 0x004fe400078e000f */
[----:B----4-:R-:W-:-:S05]  /*8490*/  @!P0 IMAD.MOV.U32 R8, RZ, RZ, R14 ;  /* 0x000000ffff088224 */ /* 0x010fca00078e000e */
[----:B------:R0:W2:Y:S04]  /*84a0*/  @!P0 LDG.E.U16 R11, [R8.64] ;  /* 0x00000006080b8981 */ /* 0x0000a8000c1e1500 */
[----:B------:R1:W-:Y:S04]  /*84b0*/  STL [R1+0x9e8], R6 ;  /* 0x0009e80601007387 */ /* 0x0003e80000100800 */
[----:B------:R-:W4:Y:S01]  /*84c0*/  LDL R3, [R1+0x250] ;  /* 0x0002500001037983 */ /* 0x000f220000100800 */
[----:B0-----:R-:W-:-:S03]  /*84d0*/  @!P0 IMAD.MOV.U32 R8, RZ, RZ, R0 ;  /* 0x000000ffff088224 */ /* 0x001fc600078e0000 */
[----:B-1----:R-:W4:Y:S04]  /*84e0*/  LDL R6, [R1+0x24c] ;  /* 0x00024c0001067983 */ /* 0x002f280000100800 */
[----:B------:R-:W-:Y:S04]  /*84f0*/  STL [R1+0xa00], R5 ;  /* 0x000a000501007387 */ /* 0x000fe80000100800 */
[----:B---3--:R-:W-:Y:S04]  /*8500*/  STL [R1+0xa14], R4 ;  /* 0x000a140401007387 */ /* 0x008fe80000100800 */
[----:B------:R-:W-:Y:S04]  /*8510*/  STL [R1+0xa18], R10 ;  /* 0x000a180a01007387 */ /* 0x000fe80000100800 */
[----:B--2---:R-:W-:Y:S04]  /*8520*/  STL [R1+0xa1c], R11 ;  /* 0x000a1c0b01007387 */ /* 0x004fe80000100800 */
[----:B------:R-:W2:Y:S04]  /*8530*/  LDL.LU R0, [R1+0x200] ;  /* 0x0002000001007983 */ /* 0x000ea80000300800 */
[----:B--2---:R0:W-:Y:S04]  /*8540*/  STL [R1+0xa28], R0 ;  /* 0x000a280001007387 */ /* 0x0041e80000100800 */
[----:B0-----:R-:W2:Y:S04]  /*8550*/  LDL.LU R0, [R1+0x204] ;  /* 0x0002040001007983 */ /* 0x001ea80000300800 */
[----:B--2---:R0:W-:Y:S04]  /*8560*/  STL [R1+0xa2c], R0 ;  /* 0x000a2c0001007387 */ /* 0x0041e80000100800 */
[----:B0-----:R-:W2:Y:S04]  /*8570*/  LDL.LU R0, [R1+0x240] ;  /* 0x0002400001007983 */ /* 0x001ea80000300800 */
[----:B------:R-:W0:Y:S01]  /*8580*/  S2R R2, SR_TID.X ;  /* 0x0000000000027919 */ /* 0x000e220000002100 */
[----:B------:R-:W-:Y:S01]  /*8590*/  PRMT R12, RZ, 0x7610, R12 ;  /* 0x00007610ff0c7816 */ /* 0x000fe2000000000c */
[----:B------:R-:W-:-:S05]  /*85a0*/  @!P0 IMAD.MOV.U32 R9, RZ, RZ, R7 ;  /* 0x000000ffff098224 */ /* 0x000fca00078e0007 */
[----:B------:R4:W3:Y:S04]  /*85b0*/  @!P0 LDG.E.U16 R12, [R8.64] ;  /* 0x00000006080c8981 */ /* 0x0008e8000c1e1500 */
[----:B--2---:R1:W-:Y:S04]  /*85c0*/  STL [R1+0xa30], R0 ;  /* 0x000a300001007387 */ /* 0x0043e80000100800 */
[----:B-1----:R-:W2:Y:S04]  /*85d0*/  LDL.LU R0, [R1+0x244] ;  /* 0x0002440001007983 */ /* 0x002ea80000300800 */
[----:B------:R-:W3:Y:S04]  /*85e0*/  LDL.LU R21, [R1+0x1c4] ;  /* 0x0001c40001157983 */ /* 0x000ee80000300800 */
[----:B------:R-:W3:Y:S01]  /*85f0*/  LDL.LU R11, [R1+0x180] ;  /* 0x00018000010b7983 */ /* 0x000ee20000300800 */
[----:B----4-:R-:W-:-:S03]  /*8600*/  @!P0 IMAD.MOV.U32 R9, RZ, RZ, R6 ;  /* 0x000000ffff098224 */ /* 0x010fc600078e0006 */
[----:B------:R-:W4:Y:S04]  /*8610*/  LDL.LU R10, [R1+0x144] ;  /* 0x00014400010a7983 */ /* 0x000f280000300800 */
[----:B------:R-:W3:Y:S04]  /*8620*/  LDL.LU R25, [R1+0x140] ;  /* 0x0001400001197983 */ /* 0x000ee80000300800 */
[----:B------:R-:W3:Y:S04]  /*8630*/  LDL.LU R4, [R1+0x10c] ;  /* 0x00010c0001047983 */ /* 0x000ee80000300800 */
[----:B------:R-:W3:Y:S04]  /*8640*/  LDL.LU R5, [R1+0x108] ;  /* 0x0001080001057983 */ /* 0x000ee80000300800 */
[----:B------:R-:W3:Y:S04]  /*8650*/  LDL.LU R6, [R1+0x74] ;  /* 0x0000740001067983 */ /* 0x000ee80000300800 */
[----:B------:R-:W3:Y:S04]  /*8660*/  LDL.LU R7, [R1+0x70] ;  /* 0x0000700001077983 */ /* 0x000ee80000300800 */
[----:B------:R-:W3:Y:S04]  /*8670*/  LDL.LU R14, [R1+0x14] ;  /* 0x00001400010e7983 */ /* 0x000ee80000300800 */
[----:B------:R-:W3:Y:S04]  /*8680*/  LDL.LU R15, [R1+0x10] ;  /* 0x00001000010f7983 */ /* 0x000ee80000300800 */
[----:B------:R-:W3:Y:S01]  /*8690*/  LDL.LU R20, [R1+0x23c] ;  /* 0x00023c0001147983 */ /* 0x000ee20000300800 */
[----:B0-----:R-:W-:-:S03]  /*86a0*/  LOP3.LUT R2, R2, 0x7f, RZ, 0xc0, !PT ;  /* 0x0000007f02027812 */ /* 0x001fc600078ec0ff */
[----:B------:R-:W3:Y:S04]  /*86b0*/  LDL.LU R16, [R1+0x238] ;  /* 0x0002380001107983 */ /* 0x000ee80000300800 */
[----:B------:R-:W3:Y:S01]  /*86c0*/  LDL.LU R23, [R1+0x1fc] ;  /* 0x0001fc0001177983 */ /* 0x000ee20000300800 */
[----:B------:R-:W-:-:S03]  /*86d0*/  PRMT R13, RZ, 0x7610, R13 ;  /* 0x00007610ff0d7816 */ /* 0x000fc6000000000d */
[----:B------:R-:W3:Y:S01]  /*86e0*/  LDL.LU R17, [R1+0x1f8] ;  /* 0x0001f80001117983 */ /* 0x000ee20000300800 */
[----:B------:R-:W-:-:S03]  /*86f0*/  @!P0 IMAD.MOV.U32 R8, RZ, RZ, R3 ;  /* 0x000000ffff088224 */ /* 0x000fc600078e0003 */
[----:B------:R-:W3:Y:S04]  /*8700*/  LDL.LU R18, [R1+0x1bc] ;  /* 0x0001bc0001127983 */ /* 0x000ee80000300800 */
[----:B------:R-:W3:Y:S01]  /*8710*/  LDL.LU R19, [R1+0x1b8] ;  /* 0x0001b80001137983 */ /* 0x000ee20000300800 */
[----:B------:R-:W-:-:S03]  /*8720*/  IMAD.SHL.U32 R2, R2, 0x2, RZ ;  /* 0x0000000202027824 */ /* 0x000fc600078e00ff */
[----:B------:R-:W3:Y:S04]  /*8730*/  LDL.LU R24, [R1+0x17c] ;  /* 0x00017c0001187983 */ /* 0x000ee80000300800 */
[----:B------:R-:W3:Y:S04]  /*8740*/  LDL.LU R26, [R1+0x178] ;  /* 0x00017800011a7983 */ /* 0x000ee80000300800 */
[----:B------:R-:W3:Y:S04]  /*8750*/  LDL.LU R27, [R1+0x13c] ;  /* 0x00013c00011b7983 */ /* 0x000ee80000300800 */
[----:B------:R-:W3:Y:S04]  /*8760*/  LDL.LU R22, [R1+0x138] ;  /* 0x0001380001167983 */ /* 0x000ee80000300800 */
[----:B------:R-:W3:Y:S04]  /*8770*/  LDL.LU R29, [R1+0x104] ;  /* 0x00010400011d7983 */ /* 0x000ee80000300800 */
[----:B------:R-:W3:Y:S04]  /*8780*/  LDL.LU R28, [R1+0x100] ;  /* 0x00010000011c7983 */ /* 0x000ee80000300800 */
[----:B------:R-:W3:Y:S04]  /*8790*/  LDL.LU R3, [R1+0x6c] ;  /* 0x00006c0001037983 */ /* 0x000ee80000300800 */
[----:B------:R0:W3:Y:S04]  /*87a0*/  @!P0 LDG.E.U16 R13, [R8.64] ;  /* 0x00000006080d8981 */ /* 0x0000e8000c1e1500 */
[----:B0-----:R-:W3:Y:S04]  /*87b0*/  LDL.LU R8, [R1+0x1c0] ;  /* 0x0001c00001087983 */ /* 0x001ee80000300800 */
[----:B------:R-:W3:Y:S04]  /*87c0*/  LDL.LU R9, [R1+0x184] ;  /* 0x0001840001097983 */ /* 0x000ee80000300800 */
[----:B--2---:R0:W-:Y:S04]  /*87d0*/  STS.U16 [R2], R0 ;  /* 0x0000000002007388 */ /* 0x0041e80000000400 */
[----:B0-----:R-:W2:Y:S04]  /*87e0*/  LDL.LU R0, [R1+0xa30] ;  /* 0x000a300001007983 */ /* 0x001ea80000300800 */
[----:B--2---:R0:W-:Y:S04]  /*87f0*/  STS.U16 [R2+0x100], R0 ;  /* 0x0001000002007388 */ /* 0x0041e80000000400 */
[----:B0-----:R-:W2:Y:S04]  /*8800*/  LDL.LU R0, [R1+0xa2c] ;  /* 0x000a2c0001007983 */ /* 0x001ea80000300800 */
[----:B--2---:R0:W-:Y:S04]  /*8810*/  STS.U16 [R2+0x1000], R0 ;  /* 0x0010000002007388 */ /* 0x0041e80000000400 */
[----:B0-----:R-:W2:Y:S04]  /*8820*/  LDL.LU R0, [R1+0xa28] ;  /* 0x000a280001007983 */ /* 0x001ea80000300800 */
[----:B---3--:R-:W-:Y:S04]  /*8830*/  STS.U16 [R2+0x2000], R21 ;  /* 0x0020001502007388 */ /* 0x008fe80000000400 */
[----:B------:R-:W-:Y:S04]  /*8840*/  STS.U16 [R2+0x4100], R25 ;  /* 0x0041001902007388 */ /* 0x000fe80000000400 */
[----:B------:R0:W-:Y:S04]  /*8850*/  STS.U16 [R2+0x5100], R5 ;  /* 0x0051000502007388 */ /* 0x0001e80000000400 */
[----:B------:R-:W-:Y:S01]  /*8860*/  STS.U16 [R2+0x2100], R8 ;  /* 0x0021000802007388 */ /* 0x000fe20000000400 */
[----:B0-----:R-:W-:-:S03]  /*8870*/  LOP3.LUT R5, R2, 0x10, RZ, 0x3c, !PT ;  /* 0x0000001002057812 */ /* 0x001fc600078e3cff */
[----:B------:R-:W-:Y:S04]  /*8880*/  STS.U16 [R2+0x3000], R9 ;  /* 0x0030000902007388 */ /* 0x000fe80000000400 */
[----:B------:R-:W-:Y:S04]  /*8890*/  STS.U16 [R2+0x3100], R11 ;  /* 0x0031000b02007388 */ /* 0x000fe80000000400 */
[----:B----4-:R-:W-:Y:S04]  /*88a0*/  STS.U16 [R2+0x4000], R10 ;  /* 0x0040000a02007388 */ /* 0x010fe80000000400 */
[----:B------:R-:W-:Y:S04]  /*88b0*/  STS.U16 [R2+0x5000], R4 ;  /* 0x0050000402007388 */ /* 0x000fe80000000400 */
[----:B------:R-:W-:Y:S04]  /*88c0*/  STS.U16 [R2+0x6000], R6 ;  /* 0x0060000602007388 */ /* 0x000fe80000000400 */
[----:B------:R-:W-:Y:S04]  /*88d0*/  STS.U16 [R2+0x6100], R7 ;  /* 0x0061000702007388 */ /* 0x000fe80000000400 */
[----:B------:R-:W-:Y:S04]  /*88e0*/  STS.U16 [R2+0x7000], R14 ;  /* 0x0070000e02007388 */ /* 0x000fe80000000400 */
[----:B------:R-:W-:Y:S04]  /*88f0*/  STS.U16 [R2+0x7100], R15 ;  /* 0x0071000f02007388 */ /* 0x000fe80000000400 */
[----:B--2---:R0:W-:Y:S04]  /*8900*/  STS.U16 [R2+0x1100], R0 ;  /* 0x0011000002007388 */ /* 0x0041e80000000400 */
[----:B0-----:R-:W2:Y:S04]  /*8910*/  LDL.LU R0, [R1+0xa24] ;  /* 0x000a240001007983 */ /* 0x001ea80000300800 */
[----:B------:R-:W3:Y:S04]  /*8920*/  LDL.LU R21, [R1+0xa20] ;  /* 0x000a200001157983 */ /* 0x000ee80000300800 */
[----:B------:R-:W4:Y:S04]  /*8930*/  LDL.LU R25, [R1+0x68] ;  /* 0x0000680001197983 */ /* 0x000f280000300800 */
[----:B------:R-:W-:Y:S04]  /*8940*/  STS.U16 [R5+0x200], R20 ;  /* 0x0002001405007388 */ /* 0x000fe80000000400 */
[----:B------:R-:W-:Y:S04]  /*8950*/  STS.U16 [R5+0x300], R16 ;  /* 0x0003001005007388 */ /* 0x000fe80000000400 */
[----:B------:R-:W-:Y:S04]  /*8960*/  STS.U16 [R5+0x1200], R23 ;  /* 0x0012001705007388 */ /* 0x000fe80000000400 */
[----:B------:R-:W-:Y:S04]  /*8970*/  STS.U16 [R5+0x1300], R17 ;  /* 0x0013001105007388 */ /* 0x000fe80000000400 */
[----:B------:R-:W-:Y:S04]  /*8980*/  STS.U16 [R5+0x2200], R18 ;  /* 0x0022001205007388 */ /* 0x000fe80000000400 */
[----:B------:R-:W-:Y:S04]  /*8990*/  STS.U16 [R5+0x2300], R19 ;  /* 0x0023001305007388 */ /* 0x000fe80000000400 */
[----:B------:R-:W2:Y:S04]  /*89a0*/  LDL.LU R11, [R1+0x234] ;  /* 0x00023400010b7983 */ /* 0x000ea80000300800 */
[----:B------:R-:W-:Y:S04]  /*89b0*/  STS.U16 [R5+0x3200], R24 ;  /* 0x0032001805007388 */ /* 0x000fe80000000400 */
[----:B------:R-:W2:Y:S04]  /*89c0*/  LDL.LU R10, [R1+0x230] ;  /* 0x00023000010a7983 */ /* 0x000ea80000300800 */
[----:B------:R0:W-:Y:S04]  /*89d0*/  STS.U16 [R5+0x3300], R26 ;  /* 0x0033001a05007388 */ /* 0x0001e80000000400 */
[----:B------:R-:W2:Y:S04]  /*89e0*/  LDL.LU R4, [R1+0x1f4] ;  /* 0x0001f40001047983 */ /* 0x000ea80000300800 */
[----:B------:R1:W-:Y:S04]  /*89f0*/  STS.U16 [R5+0x4200], R27 ;  /* 0x0042001b05007388 */ /* 0x0003e80000000400 */
[----:B0-----:R-:W2:Y:S04]  /*8a00*/  LDL.LU R26, [R1+0x1f0] ;  /* 0x0001f000011a7983 */ /* 0x001ea80000300800 */
[----:B------:R0:W-:Y:S04]  /*8a10*/  STS.U16 [R5+0x4300], R22 ;  /* 0x0043001605007388 */ /* 0x0001e80000000400 */
[----:B-1----:R-:W2:Y:S04]  /*8a20*/  LDL.LU R27, [R1+0x1b4] ;  /* 0x0001b400011b7983 */ /* 0x002ea80000300800 */
[----:B0-----:R-:W2:Y:S04]  /*8a30*/  LDL.LU R22, [R1+0x1b0] ;  /* 0x0001b00001167983 */ /* 0x001ea80000300800 */
[----:B------:R0:W-:Y:S04]  /*8a40*/  STS.U16 [R5+0x5200], R29 ;  /* 0x0052001d05007388 */ /* 0x0001e80000000400 */
[----:B------:R1:W-:Y:S04]  /*8a50*/  STS.U16 [R5+0x5300], R28 ;  /* 0x0053001c05007388 */ /* 0x0003e80000000400 */
[----:B------:R1:W-:Y:S04]  /*8a60*/  STS.U16 [R5+0x6200], R3 ;  /* 0x0062000305007388 */ /* 0x0003e80000000400 */
[----:B------:R-:W2:Y:S04]  /*8a70*/  LDL.LU R8, [R1+0x174] ;  /* 0x0001740001087983 */ /* 0x000ea80000300800 */
[----:B0-----:R-:W2:Y:S04]  /*8a80*/  LDL.LU R29, [R1+0x170] ;  /* 0x00017000011d7983 */ /* 0x001ea80000300800 */
[----:B-1----:R-:W2:Y:S04]  /*8a90*/  LDL.LU R28, [R1+0x134] ;  /* 0x00013400011c7983 */ /* 0x002ea80000300800 */
[----:B------:R-:W2:Y:S04]  /*8aa0*/  LDL.LU R3, [R1+0x130] ;  /* 0x0001300001037983 */ /* 0x000ea80000300800 */
[----:B------:R-:W2:Y:S04]  /*8ab0*/  LDL.LU R9, [R1+0xfc] ;  /* 0x0000fc0001097983 */ /* 0x000ea80000300800 */
[----:B----4-:R-:W-:Y:S04]  /*8ac0*/  STS.U16 [R5+0x6300], R25 ;  /* 0x0063001905007388 */ /* 0x010fe80000000400 */
[----:B---3--:R0:W-:Y:S04]  /*8ad0*/  STS.U16 [R5+0x7200], R21 ;  /* 0x0072001505007388 */ /* 0x0081e80000000400 */
[----:B0-----:R-:W0:Y:S04]  /*8ae0*/  S2R R21, SR_TID.X ;  /* 0x0000000000157919 */ /* 0x001e280000002100 */
[----:B--2---:R1:W-:Y:S04]  /*8af0*/  STS.U16 [R5+0x7300], R0 ;  /* 0x0073000005007388 */ /* 0x0043e80000000400 */
[----:B-1----:R-:W2:Y:S04]  /*8b00*/  LDL.LU R5, [R1+0xf8] ;  /* 0x0000f80001057983 */ /* 0x002ea80000300800 */
[----:B------:R-:W3:Y:S04]  /*8b10*/  LDL.LU R6, [R1+0x64] ;  /* 0x0000640001067983 */ /* 0x000ee80000300800 */
[----:B------:R-:W4:Y:S01]  /*8b20*/  LDL.LU R7, [R1+0x60] ;  /* 0x0000600001077983 */ /* 0x000f220000300800 */
[----:B0-----:R-:W-:-:S03]  /*8b30*/  LOP3.LUT R0, R21, 0x7f, RZ, 0xc0, !PT ;  /* 0x0000007f15007812 */ /* 0x001fc600078ec0ff */
[----:B------:R-:W4:Y:S02]  /*8b40*/  LDL.LU R14, [R1+0x4] ;  /* 0x00000400010e7983 */ /* 0x000f240000300800 */
[----:B------:R-:W-:Y:S02]  /*8b50*/  IMAD.SHL.U32 R2, R0, 0x2, RZ ;  /* 0x0000000200027824 */ /* 0x000fe400078e00ff */
[----:B------:R-:W4:Y:S04]  /*8b60*/  LDL.LU R15, [R1+0x22c] ;  /* 0x00022c00010f7983 */ /* 0x000f280000300800 */
[----:B------:R-:W4:Y:S01]  /*8b70*/  LDL.LU R20, [R1+0x228] ;  /* 0x0002280001147983 */ /* 0x000f220000300800 */
[----:B------:R-:W-:-:S03]  /*8b80*/  LOP3.LUT R2, R2, 0x20, RZ, 0x3c, !PT ;  /* 0x0000002002027812 */ /* 0x000fc600078e3cff */
[----:B------:R-:W4:Y:S04]  /*8b90*/  LDL.LU R16, [R1+0x1ec] ;  /* 0x0001ec0001107983 */ /* 0x000f280000300800 */
[----:B------:R-:W4:Y:S04]  /*8ba0*/  LDL.LU R23, [R1+0x1e8] ;  /* 0x0001e80001177983 */ /* 0x000f280000300800 */
[----:B------:R-:W4:Y:S04]  /*8bb0*/  LDL.LU R17, [R1+0x1ac] ;  /* 0x0001ac0001117983 */ /* 0x000f280000300800 */
[----:B------:R-:W4:Y:S04]  /*8bc0*/  LDL.LU R18, [R1+0x1a8] ;  /* 0x0001a80001127983 */ /* 0x000f280000300800 */
[----:B------:R-:W4:Y:S04]  /*8bd0*/  LDL.LU R19, [R1+0x16c] ;  /* 0x00016c0001137983 */ /* 0x000f280000300800 */
[----:B------:R-:W4:Y:S04]  /*8be0*/  LDL.LU R24, [R1+0x168] ;  /* 0x0001680001187983 */ /* 0x000f280000300800 */
[----:B------:R-:W4:Y:S04]  /*8bf0*/  LDL.LU R25, [R1+0x12c] ;  /* 0x00012c0001197983 */ /* 0x000f280000300800 */
[----:B------:R-:W4:Y:S04]  /*8c00*/  LDL.LU R21, [R1+0x128] ;  /* 0x0001280001157983 */ /* 0x000f280000300800 */
[----:B------:R0:W-:Y:S04]  /*8c10*/  STS.U16 [R2+0x400], R11 ;  /* 0x0004000b02007388 */ /* 0x0001e80000000400 */
[----:B------:R1:W-:Y:S04]  /*8c20*/  STS.U16 [R2+0x500], R10 ;  /* 0x0005000a02007388 */ /* 0x0003e80000000400 */
[----:B------:R1:W-:Y:S04]  /*8c30*/  STS.U16 [R2+0x1400], R4 ;  /* 0x0014000402007388 */ /* 0x0003e80000000400 */
[----:B0-----:R-:W4:Y:S04]  /*8c40*/  LDL.LU R11, [R1+0xa1c] ;  /* 0x000a1c00010b7983 */ /* 0x001f280000300800 */
[----:B-1----:R-:W4:Y:S04]  /*8c50*/  LDL.LU R10, [R1+0xa18] ;  /* 0x000a1800010a7983 */ /* 0x002f280000300800 */
[----:B------:R-:W4:Y:S04]  /*8c60*/  LDL.LU R4, [R1+0xa14] ;  /* 0x000a140001047983 */ /* 0x000f280000300800 */
[----:B------:R0:W-:Y:S04]  /*8c70*/  STS.U16 [R2+0x1500], R26 ;  /* 0x0015001a02007388 */ /* 0x0001e80000000400 */
[----:B------:R1:W-:Y:S04]  /*8c80*/  STS.U16 [R2+0x2400], R27 ;  /* 0x0024001b02007388 */ /* 0x0003e80000000400 */
[----:B------:R1:W-:Y:S04]  /*8c90*/  STS.U16 [R2+0x2500], R22 ;  /* 0x0025001602007388 */ /* 0x0003e80000000400 */
[----:B0-----:R-:W4:Y:S04]  /*8ca0*/  LDL.LU R26, [R1+0xa10] ;  /* 0x000a1000011a7983 */ /* 0x001f280000300800 */
[----:B-1----:R-:W4:Y:S04]  /*8cb0*/  LDL.LU R27, [R1+0xa0c] ;  /* 0x000a0c00011b7983 */ /* 0x002f280000300800 */
[----:B------:R-:W4:Y:S04]  /*8cc0*/  LDL.LU R22, [R1+0xa08] ;  /* 0x000a080001167983 */ /* 0x000f280000300800 */
[----:B------:R-:W-:Y:S04]  /*8cd0*/  STS.U16 [R2+0x3400], R8 ;  /* 0x0034000802007388 */ /* 0x000fe80000000400 */
[----:B------:R0:W-:Y:S04]  /*8ce0*/  STS.U16 [R2+0x3500], R29 ;  /* 0x0035001d02007388 */ /* 0x0001e80000000400 */
[----:B------:R1:W-:Y:S04]  /*8cf0*/  STS.U16 [R2+0x4400], R28 ;  /* 0x0044001c02007388 */ /* 0x0003e80000000400 */
[----:B------:R1:W-:Y:S04]  /*8d00*/  STS.U16 [R2+0x4500], R3 ;  /* 0x0045000302007388 */ /* 0x0003e80000000400 */
[----:B------:R-:W-:Y:S04]  /*8d10*/  STS.U16 [R2+0x5400], R9 ;  /* 0x0054000902007388 */ /* 0x000fe80000000400 */
[----:B0-----:R-:W4:Y:S04]  /*8d20*/  LDL.LU R29, [R1+0xec] ;  /* 0x0000ec00011d7983 */ /* 0x001f280000300800 */
[----:B-1----:R-:W4:Y:S04]  /*8d30*/  LDL.LU R28, [R1+0xe8] ;  /* 0x0000e800011c7983 */ /* 0x002f280000300800 */
[----:B------:R-:W4:Y:S01]  /*8d40*/  LDL.LU R3, [R1+0x3c] ;  /* 0x00003c0001037983 */ /* 0x000f220000300800 */
[----:B------:R-:W-:-:S05]  /*8d50*/  IMAD.SHL.U32 R0, R0, 0x2, RZ ;  /* 0x0000000200007824 */ /* 0x000fca00078e00ff */
[----:B------:R-:W-:Y:S01]  /*8d60*/  LOP3.LUT R0, R0, 0x30, RZ, 0x3c, !PT ;  /* 0x0000003000007812 */ /* 0x000fe200078e3cff */
[----:B--2---:R-:W-:Y:S04]  /*8d70*/  STS.U16 [R2+0x5500], R5 ;  /* 0x0055000502007388 */ /* 0x004fe80000000400 */
[----:B---3--:R-:W-:Y:S04]  /*8d80*/  STS.U16 [R2+0x6400], R6 ;  /* 0x0064000602007388 */ /* 0x008fe80000000400 */
[----:B----4-:R-:W-:Y:S04]  /*8d90*/  STS.U16 [R2+0x6500], R7 ;  /* 0x0065000702007388 */ /* 0x010fe80000000400 */
[----:B------:R-:W-:Y:S04]  /*8da0*/  STS.U16 [R2+0x7400], R14 ;  /* 0x0074000e02007388 */ /* 0x000fe80000000400 */
[----:B------:R0:W-:Y:S04]  /*8db0*/  STS.U16 [R2+0x7500], R22 ;  /* 0x0075001602007388 */ /* 0x0001e80000000400 */
[----:B0-----:R-:W2:Y:S04]  /*8dc0*/  LDL.LU R22, [R1+0xa04] ;  /* 0x000a040001167983 */ /* 0x001ea80000300800 */
[----:B------:R-:W-:Y:S04]  /*8dd0*/  STS.U16 [R0+0x600], R15 ;  /* 0x0006000f00007388 */ /* 0x000fe80000000400 */
[----:B------:R-:W-:Y:S04]  /*8de0*/  STS.U16 [R0+0x700], R20 ;  /* 0x0007001400007388 */ /* 0x000fe80000000400 */
[----:B------:R-:W-:Y:S04]  /*8df0*/  STS.U16 [R0+0x1600], R16 ;  /* 0x0016001000007388 */ /* 0x000fe80000000400 */
[----:B------:R-:W-:Y:S04]  /*8e00*/  STS.U16 [R0+0x1700], R23 ;  /* 0x0017001700007388 */ /* 0x000fe80000000400 */
[----:B------:R-:W-:Y:S04]  /*8e10*/  STS.U16 [R0+0x2600], R17 ;  /* 0x0026001100007388 */ /* 0x000fe80000000400 */
[----:B------:R0:W-:Y:S04]  /*8e20*/  STS.U16 [R0+0x2700], R18 ;  /* 0x0027001200007388 */ /* 0x0001e80000000400 */
[----:B------:R-:W-:Y:S04]  /*8e30*/  STS.U16 [R0+0x3600], R19 ;  /* 0x0036001300007388 */ /* 0x000fe80000000400 */
[----:B------:R-:W3:Y:S04]  /*8e40*/  LDL.LU R5, [R1+0x224] ;  /* 0x0002240001057983 */ /* 0x000ee80000300800 */
[----:B------:R1:W-:Y:S04]  /*8e50*/  STS.U16 [R0+0x3700], R24 ;  /* 0x0037001800007388 */ /* 0x0003e80000000400 */
[----:B0-----:R-:W3:Y:S04]  /*8e60*/  LDL.LU R18, [R1+0x220] ;  /* 0x0002200001127983 */ /* 0x001ee80000300800 */
[----:B------:R0:W-:Y:S04]  /*8e70*/  STS.U16 [R0+0x4600], R25 ;  /* 0x0046001900007388 */ /* 0x0001e80000000400 */
[----:B-1----:R-:W3:Y:S04]  /*8e80*/  LDL.LU R24, [R1+0x1e4] ;  /* 0x0001e40001187983 */ /* 0x002ee80000300800 */
[----:B0-----:R-:W3:Y:S04]  /*8e90*/  LDL.LU R25, [R1+0x1e0] ;  /* 0x0001e00001197983 */ /* 0x001ee80000300800 */
[----:B------:R-:W-:Y:S04]  /*8ea0*/  STS.U16 [R0+0x4700], R21 ;  /* 0x0047001500007388 */ /* 0x000fe80000000400 */
[----:B------:R-:W-:Y:S04]  /*8eb0*/  STS.U16 [R0+0x5600], R29 ;  /* 0x0056001d00007388 */ /* 0x000fe80000000400 */
[----:B------:R-:W-:Y:S04]  /*8ec0*/  STS.U16 [R0+0x5700], R28 ;  /* 0x0057001c00007388 */ /* 0x000fe80000000400 */
[----:B------:R0:W-:Y:S04]  /*8ed0*/  STS.U16 [R0+0x6600], R3 ;  /* 0x0066000300007388 */ /* 0x0001e80000000400 */
[----:B------:R-:W3:Y:S04]  /*8ee0*/  LDL.LU R2, [R1+0x164] ;  /* 0x0001640001027983 */ /* 0x000ee80000300800 */
[----:B------:R-:W3:Y:S04]  /*8ef0*/  LDL.LU R8, [R1+0x160] ;  /* 0x0001600001087983 */ /* 0x000ee80000300800 */
[----:B------:R-:W3:Y:S04]  /*8f00*/  LDL.LU R9, [R1+0x124] ;  /* 0x0001240001097983 */ /* 0x000ee80000300800 */
[----:B------:R-:W3:Y:S04]  /*8f10*/  LDL.LU R6, [R1+0x120] ;  /* 0x0001200001067983 */ /* 0x000ee80000300800 */
[----:B------:R-:W3:Y:S04]  /*8f20*/  LDL.LU R14, [R1+0xe4] ;  /* 0x0000e400010e7983 */ /* 0x000ee80000300800 */
[----:B------:R-:W3:Y:S04]  /*8f30*/  LDL.LU R15, [R1+0xe0] ;  /* 0x0000e000010f7983 */ /* 0x000ee80000300800 */
[----:B------:R-:W3:Y:S04]  /*8f40*/  LDL.LU R20, [R1+0x34] ;  /* 0x0000340001147983 */ /* 0x000ee80000300800 */
[----:B------:R-:W3:Y:S04]  /*8f50*/  LDL.LU R19, [R1+0x30] ;  /* 0x0000300001137983 */ /* 0x000ee80000300800 */
[----:B0-----:R-:W3:Y:S04]  /*8f60*/  LDL.LU R3, [R1+0x21c] ;  /* 0x00021c0001037983 */ /* 0x001ee80000300800 */
[----:B--2---:R0:W-:Y:S04]  /*8f70*/  STS.U16 [R0+0x6700], R22 ;  /* 0x0067001600007388 */ /* 0x0041e80000000400 */
[----:B0-----:R-:W0:Y:S04]  /*8f80*/  S2R R22, SR_TID.X ;  /* 0x0000000000167919 */ /* 0x001e280000002100 */
[----:B------:R1:W-:Y:S04]  /*8f90*/  STS.U16 [R0+0x7600], R27 ;  /* 0x0076001b00007388 */ /* 0x0003e80000000400 */
[----:B------:R2:W-:Y:S04]  /*8fa0*/  STS.U16 [R0+0x7700], R26 ;  /* 0x0077001a00007388 */ /* 0x0005e80000000400 */
[----:B-1----:R-:W4:Y:S04]  /*8fb0*/  LDL.LU R27, [R1+0x1a0] ;  /* 0x0001a000011b7983 */ /* 0x002f280000300800 */
[----:B--2---:R-:W2:Y:S04]  /*8fc0*/  LDL.LU R26, [R1+0x1a4] ;  /* 0x0001a400011a7983 */ /* 0x004ea80000300800 */
[----:B------:R-:W4:Y:S01]  /*8fd0*/  LDL.LU R23, [R1+0x218] ;  /* 0x0002180001177983 */ /* 0x000f220000300800 */
[----:B0-----:R-:W-:-:S03]  /*8fe0*/  LOP3.LUT R16, R22, 0x7f, RZ, 0xc0, !PT ;  /* 0x0000007f16107812 */ /* 0x001fc600078ec0ff */
[----:B------:R-:W4:Y:S02]  /*8ff0*/  LDL.LU R17, [R1+0x1dc] ;  /* 0x0001dc0001117983 */ /* 0x000f240000300800 */
[C---:B------:R-:W-:Y:S02]  /*9000*/  IMAD.SHL.U32 R7, R16.reuse, 0x2, RZ ;  /* 0x0000000210077824 */ /* 0x040fe400078e00ff */
[----:B------:R-:W4:Y:S03]  /*9010*/  LDL.LU R0, [R1+0x1d8] ;  /* 0x0001d80001007983 */ /* 0x000f260000300800 */
[----:B------:R-:W-:Y:S01]  /*9020*/  LOP3.LUT R7, R7, 0x40, RZ, 0x3c, !PT ;  /* 0x0000004007077812 */ /* 0x000fe200078e3cff */
[----:B------:R-:W4:Y:S04]  /*9030*/  LDL.LU R21, [R1+0x19c] ;  /* 0x00019c0001157983 */ /* 0x000f280000300800 */
[----:B------:R-:W4:Y:S04]  /*9040*/  LDL.LU R29, [R1+0x198] ;  /* 0x00019800011d7983 */ /* 0x000f280000300800 */
[----:B------:R-:W4:Y:S04]  /*9050*/  LDL.LU R28, [R1+0x15c] ;  /* 0x00015c00011c7983 */ /* 0x000f280000300800 */
[----:B------:R-:W4:Y:S04]  /*9060*/  LDL.LU R22, [R1+0x158] ;  /* 0x0001580001167983 */ /* 0x000f280000300800 */
[----:B---3--:R0:W-:Y:S04]  /*9070*/  STS.U16 [R7+0x800], R5 ;  /* 0x0008000507007388 */ /* 0x0081e80000000400 */
[----:B------:R1:W-:Y:S04]  /*9080*/  STS.U16 [R7+0x900], R18 ;  /* 0x0009001207007388 */ /* 0x0003e80000000400 */
[----:B------:R3:W-:Y:S04]  /*9090*/  STS.U16 [R7+0x1800], R24 ;  /* 0x0018001807007388 */ /* 0x0007e80000000400 */
[----:B0-----:R-:W4:Y:S04]  /*90a0*/  LDL.LU R5, [R1+0xa00] ;  /* 0x000a000001057983 */ /* 0x001f280000300800 */
[----:B-1----:R-:W4:Y:S04]  /*90b0*/  LDL.LU R18, [R1+0x9fc] ;  /* 0x0009fc0001127983 */ /* 0x002f280000300800 */
[----:B---3--:R-:W3:Y:S04]  /*90c0*/  LDL.LU R24, [R1+0x9f8] ;  /* 0x0009f80001187983 */ /* 0x008ee80000300800 */
[----:B------:R0:W-:Y:S04]  /*90d0*/  STS.U16 [R7+0x1900], R25 ;  /* 0x0019001907007388 */ /* 0x0001e80000000400 */
[----:B0-----:R-:W3:Y:S04]  /*90e0*/  LDL.LU R25, [R1+0x9f4] ;  /* 0x0009f40001197983 */ /* 0x001ee80000300800 */
[----:B--2---:R-:W-:Y:S04]  /*90f0*/  STS.U16 [R7+0x2800], R26 ;  /* 0x0028001a07007388 */ /* 0x004fe80000000400 */
[----:B----4-:R-:W-:Y:S04]  /*9100*/  STS.U16 [R7+0x2900], R27 ;  /* 0x0029001b07007388 */ /* 0x010fe80000000400 */
[----:B------:R0:W-:Y:S04]  /*9110*/  STS.U16 [R7+0x3800], R2 ;  /* 0x0038000207007388 */ /* 0x0001e80000000400 */
[----:B------:R-:W-:Y:S04]  /*9120*/  STS.U16 [R7+0x3900], R8 ;  /* 0x0039000807007388 */ /* 0x000fe80000000400 */
[----:B------:R-:W-:Y:S04]  /*9130*/  STS.U16 [R7+0x4800], R9 ;  /* 0x0048000907007388 */ /* 0x000fe80000000400 */
[----:B------:R1:W-:Y:S04]  /*9140*/  STS.U16 [R7+0x4900], R6 ;  /* 0x0049000607007388 */ /* 0x0003e80000000400 */
[----:B------:R-:W-:Y:S04]  /*9150*/  STS.U16 [R7+0x5800], R14 ;  /* 0x0058000e07007388 */ /* 0x000fe80000000400 */
[----:B0-----:R-:W2:Y:S01]  /*9160*/  LDL.LU R2, [R1+0x11c] ;  /* 0x00011c0001027983 */ /* 0x001ea20000300800 */
[----:B-1----:R-:W-:-:S03]  /*9170*/  IMAD.SHL.U32 R6, R16, 0x2, RZ ;  /* 0x0000000210067824 */ /* 0x002fc600078e00ff */
[----:B------:R-:W-:Y:S02]  /*9180*/  STS.U16 [R7+0x5900], R15 ;  /* 0x0059000f07007388 */ /* 0x000fe40000000400 */
[----:B------:R-:W-:Y:S02]  /*9190*/  LOP3.LUT R6, R6, 0x50, RZ, 0x3c, !PT ;  /* 0x0000005006067812 */ /* 0x000fe400078e3cff */
[----:B------:R-:W-:Y:S04]  /*91a0*/  STS.U16 [R7+0x6800], R20 ;  /* 0x0068001407007388 */ /* 0x000fe80000000400 */
[----:B------:R0:W-:Y:S04]  /*91b0*/  STS.U16 [R7+0x6900], R19 ;  /* 0x0069001307007388 */ /* 0x0001e80000000400 */
[----:B------:R-:W4:Y:S04]  /*91c0*/  LDL.LU R8, [R1+0x118] ;  /* 0x0001180001087983 */ /* 0x000f280000300800 */
[----:B------:R-:W4:Y:S04]  /*91d0*/  LDL.LU R9, [R1+0xcc] ;  /* 0x0000cc0001097983 */ /* 0x000f280000300800 */
[----:B0-----:R-:W4:Y:S04]  /*91e0*/  LDL.LU R19, [R1+0xc8] ;  /* 0x0000c80001137983 */ /* 0x001f280000300800 */
[----:B---3--:R-:W-:Y:S04]  /*91f0*/  STS.U16 [R7+0x7800], R25 ;  /* 0x0078001907007388 */ /* 0x008fe80000000400 */
[----:B------:R-:W-:Y:S04]  /*9200*/  STS.U16 [R7+0x7900], R24 ;  /* 0x0079001807007388 */ /* 0x000fe80000000400 */
[----:B------:R0:W-:Y:S04]  /*9210*/  STS.U16 [R6+0xa00], R3 ;  /* 0x000a000306007388 */ /* 0x0001e80000000400 */
[----:B0-----:R-:W3:Y:S04]  /*9220*/  LDL.LU R3, [R1+0x2c] ;  /* 0x00002c0001037983 */ /* 0x001ee80000300800 */
[----:B------:R-:W3:Y:S04]  /*9230*/  LDL.LU R7, [R1+0x214] ;  /* 0x0002140001077983 */ /* 0x000ee80000300800 */
[----:B------:R-:W3:Y:S04]  /*9240*/  LDL.LU R14, [R1+0x210] ;  /* 0x00021000010e7983 */ /* 0x000ee80000300800 */
[----:B------:R-:W3:Y:S04]  /*9250*/  LDL.LU R15, [R1+0x1d4] ;  /* 0x0001d400010f7983 */ /* 0x000ee80000300800 */
[----:B------:R-:W3:Y:S04]  /*9260*/  LDL.LU R20, [R1+0x1d0] ;  /* 0x0001d00001147983 */ /* 0x000ee80000300800 */
[----:B------:R0:W-:Y:S04]  /*9270*/  STS.U16 [R6+0xb00], R23 ;  /* 0x000b001706007388 */ /* 0x0001e80000000400 */
[----:B------:R-:W3:Y:S04]  /*9280*/  LDL.LU R16, [R1+0x194] ;  /* 0x0001940001107983 */ /* 0x000ee80000300800 */
[----:B------:R1:W-:Y:S04]  /*9290*/  STS.U16 [R6+0x1a00], R17 ;  /* 0x001a001106007388 */ /* 0x0003e80000000400 */
[----:B0-----:R-:W3:Y:S04]  /*92a0*/  LDL.LU R23, [R1+0x190] ;  /* 0x0001900001177983 */ /* 0x001ee80000300800 */
[----:B------:R0:W-:Y:S04]  /*92b0*/  STS.U16 [R6+0x1b00], R0 ;  /* 0x001b000006007388 */ /* 0x0001e80000000400 */
[----:B-1----:R-:W3:Y:S04]  /*92c0*/  LDL.LU R17, [R1+0x154] ;  /* 0x0001540001117983 */ /* 0x002ee80000300800 */
        /* <DEDUP_REMOVED lines=8> */
[----:B0-----:R-:W3:Y:S04]  /*9350*/  LDL.LU R22, [R1+0xc0] ;  /* 0x0000c00001167983 */ /* 0x001ee80000300800 */
[----:B------:R-:W3:Y:S04]  /*9360*/  LDL.LU R24, [R1+0x1cc] ;  /* 0x0001cc0001187983 */ /* 0x000ee80000300800 */
[----:B------:R-:W3:Y:S04]  /*9370*/  LDL.LU R25, [R1+0x1c8] ;  /* 0x0001c80001197983 */ /* 0x000ee80000300800 */
[----:B------:R-:W3:Y:S04]  /*9380*/  LDL.LU R26, [R1+0x18c] ;  /* 0x00018c00011a7983 */ /* 0x000ee80000300800 */
[----:B------:R-:W3:Y:S04]  /*9390*/  LDL.LU R27, [R1+0x188] ;  /* 0x00018800011b7983 */ /* 0x000ee80000300800 */
[----:B--2---:R0:W-:Y:S04]  /*93a0*/  STS.U16 [R6+0x4a00], R2 ;  /* 0x004a000206007388 */ /* 0x0041e80000000400 */
[----:B0-----:R-:W2:Y:S04]  /*93b0*/  LDL.LU R2, [R1+0x14c] ;  /* 0x00014c0001027983 */ /* 0x001ea80000300800 */
[----:B----4-:R-:W-:Y:S04]  /*93c0*/  STS.U16 [R6+0x4b00], R8 ;  /* 0x004b000806007388 */ /* 0x010fe80000000400 */
[----:B------:R0:W-:Y:S04]  /*93d0*/  STS.U16 [R6+0x5a00], R9 ;  /* 0x005a000906007388 */ /* 0x0001e80000000400 */
[----:B------:R1:W-:Y:S04]  /*93e0*/  STS.U16 [R6+0x5b00], R19 ;  /* 0x005b001306007388 */ /* 0x0003e80000000400 */
[----:B0-----:R-:W4:Y:S04]  /*93f0*/  LDL.LU R9, [R1+0x148] ;  /* 0x0001480001097983 */ /* 0x001f280000300800 */
[----:B-1----:R-:W2:Y:S04]  /*9400*/  LDL.LU R19, [R1+0x9f0] ;  /* 0x0009f00001137983 */ /* 0x002ea80000300800 */
[----:B---3--:R0:W-:Y:S04]  /*9410*/  STS.U16 [R6+0x6a00], R3 ;  /* 0x006a000306007388 */ /* 0x0081e80000000400 */
[----:B0-----:R-:W3:Y:S04]  /*9420*/  LDL.LU R3, [R1+0x9ec] ;  /* 0x0009ec0001037983 */ /* 0x001ee80000300800 */
[----:B------:R-:W0:Y:S02]  /*9430*/  S2R R8, SR_TID.X ;  /* 0x0000000000087919 */ /* 0x000e240000002100 */
[----:B0-----:R-:W-:-:S02]  /*9440*/  LOP3.LUT R8, R8, 0x7f, RZ, 0xc0, !PT ;  /* 0x0000007f08087812 */ /* 0x001fc400078ec0ff */
[----:B---3--:R0:W-:Y:S03]  /*9450*/  STS.U16 [R6+0x6b00], R3 ;  /* 0x006b000306007388 */ /* 0x0081e60000000400 */
[C---:B0-----:R-:W-:Y:S01]  /*9460*/  IMAD.SHL.U32 R3, R8.reuse, 0x2, RZ ;  /* 0x0000000208037824 */ /* 0x041fe200078e00ff */
[----:B--2---:R0:W-:Y:S04]  /*9470*/  STS.U16 [R6+0x7a00], R19 ;  /* 0x007a001306007388 */ /* 0x0041e80000000400 */
[----:B------:R-:W-:Y:S01]  /*9480*/  LOP3.LUT R3, R3, 0x60, RZ, 0x3c, !PT ;  /* 0x0000006003037812 */ /* 0x000fe200078e3cff */
[----:B------:R1:W-:Y:S04]  /*9490*/  STS.U16 [R6+0x7b00], R18 ;  /* 0x007b001206007388 */ /* 0x0003e80000000400 */
[----:B0-----:R-:W2:Y:S04]  /*94a0*/  LDL.LU R19, [R1+0x208] ;  /* 0x0002080001137983 */ /* 0x001ea80000300800 */
[----:B------:R0:W-:Y:S04]  /*94b0*/  STS.U16 [R3+0xc00], R7 ;  /* 0x000c000703007388 */ /* 0x0001e80000000400 */
[----:B-1----:R-:W3:Y:S04]  /*94c0*/  LDL.LU R6, [R1+0x9e8] ;  /* 0x0009e80001067983 */ /* 0x002ee80000300800 */
[----:B------:R-:W2:Y:S04]  /*94d0*/  LDL.LU R18, [R1+0x20c] ;  /* 0x00020c0001127983 */ /* 0x000ea80000300800 */
[----:B0-----:R-:W2:Y:S04]  /*94e0*/  LDL.LU R7, [R1+0x9e4] ;  /* 0x0009e40001077983 */ /* 0x001ea80000300800 */
[----:B------:R0:W-:Y:S04]  /*94f0*/  STS.U16 [R3+0xd00], R14 ;  /* 0x000d000e03007388 */ /* 0x0001e80000000400 */
[----:B------:R1:W-:Y:S04]  /*9500*/  STS.U16 [R3+0x1c00], R15 ;  /* 0x001c000f03007388 */ /* 0x0003e80000000400 */
[----:B------:R4:W-:Y:S04]  /*9510*/  STS.U16 [R3+0x1d00], R20 ;  /* 0x001d001403007388 */ /* 0x0009e80000000400 */
[----:B0-----:R-:W2:Y:S04]  /*9520*/  LDL.LU R14, [R1+0x9e0] ;  /* 0x0009e000010e7983 */ /* 0x001ea80000300800 */
[----:B-1----:R-:W2:Y:S04]  /*9530*/  LDL.LU R15, [R1+0x9dc] ;  /* 0x0009dc00010f7983 */ /* 0x002ea80000300800 */
[----:B----4-:R-:W4:Y:S04]  /*9540*/  LDL.LU R20, [R1+0x9d8] ;  /* 0x0009d80001147983 */ /* 0x010f280000300800 */
[----:B------:R0:W-:Y:S04]  /*9550*/  STS.U16 [R3+0x2c00], R16 ;  /* 0x002c001003007388 */ /* 0x0001e80000000400 */
[----:B------:R1:W-:Y:S04]  /*9560*/  STS.U16 [R3+0x2d00], R23 ;  /* 0x002d001703007388 */ /* 0x0003e80000000400 */
[----:B------:R1:W-:Y:S04]  /*9570*/  STS.U16 [R3+0x3c00], R17 ;  /* 0x003c001103007388 */ /* 0x0003e80000000400 */
[----:B0-----:R-:W2:Y:S04]  /*9580*/  LDL.LU R16, [R1+0x9d4] ;  /* 0x0009d40001107983 */ /* 0x001ea80000300800 */
[----:B-1----:R-:W2:Y:S04]  /*9590*/  LDL.LU R23, [R1+0x9d0] ;  /* 0x0009d00001177983 */ /* 0x002ea80000300800 */
[----:B------:R-:W2:Y:S04]  /*95a0*/  LDL.LU R17, [R1+0x9cc] ;  /* 0x0009cc0001117983 */ /* 0x000ea80000300800 */
[----:B------:R0:W-:Y:S04]  /*95b0*/  STS.U16 [R3+0x3d00], R0 ;  /* 0x003d000003007388 */ /* 0x0001e80000000400 */
[----:B------:R1:W-:Y:S04]  /*95c0*/  STS.U16 [R3+0x4c00], R21 ;  /* 0x004c001503007388 */ /* 0x0003e80000000400 */
[----:B------:R1:W-:Y:S04]  /*95d0*/  STS.U16 [R3+0x4d00], R29 ;  /* 0x004d001d03007388 */ /* 0x0003e80000000400 */
[----:B0-----:R-:W2:Y:S04]  /*95e0*/  LDL.LU R0, [R1+0x9c8] ;  /* 0x0009c80001007983 */ /* 0x001ea80000300800 */
[----:B-1----:R-:W2:Y:S04]  /*95f0*/  LDL.LU R21, [R1+0x9c4] ;  /* 0x0009c40001157983 */ /* 0x002ea80000300800 */
[----:B------:R-:W2:Y:S04]  /*9600*/  LDL.LU R29, [R1+0x9c0] ;  /* 0x0009c000011d7983 */ /* 0x000ea80000300800 */
[----:B------:R0:W-:Y:S04]  /*9610*/  STS.U16 [R3+0x5c00], R28 ;  /* 0x005c001c03007388 */ /* 0x0001e80000000400 */
[----:B0-----:R-:W2:Y:S04]  /*9620*/  LDL.LU R28, [R1+0x9bc] ;  /* 0x0009bc00011c7983 */ /* 0x001ea80000300800 */
[----:B------:R0:W-:Y:S04]  /*9630*/  STS.U16 [R3+0x5d00], R22 ;  /* 0x005d001603007388 */ /* 0x0001e80000000400 */
[----:B0-----:R-:W3:Y:S01]  /*9640*/  LDL.LU R22, [R1+0x9b8] ;  /* 0x0009b80001167983 */ /* 0x001ee20000300800 */
[----:B------:R-:W-:-:S03]  /*9650*/  IMAD.SHL.U32 R8, R8, 0x2, RZ ;  /* 0x0000000208087824 */ /* 0x000fc600078e00ff */
[----:B--2---:R0:W-:Y:S04]  /*9660*/  STS.U16 [R3+0x6c00], R28 ;  /* 0x006c001c03007388 */ /* 0x0041e80000000400 */
[----:B------:R1:W-:Y:S04]  /*9670*/  STS.U16 [R3+0x6d00], R29 ;  /* 0x006d001d03007388 */ /* 0x0003e80000000400 */
[----:B------:R2:W-:Y:S04]  /*9680*/  STS.U16 [R3+0x7c00], R17 ;  /* 0x007c001103007388 */ /* 0x0005e80000000400 */
[----:B0-----:R-:W3:Y:S04]  /*9690*/  LDL.LU R28, [R1+0x9b4] ;  /* 0x0009b400011c7983 */ /* 0x001ee80000300800 */
[----:B-1----:R-:W3:Y:S04]  /*96a0*/  LDL.LU R29, [R1+0x9b0] ;  /* 0x0009b000011d7983 */ /* 0x002ee80000300800 */
[----:B--2---:R-:W2:Y:S04]  /*96b0*/  LDL.LU R3, [R1+0x9ac] ;  /* 0x0009ac0001037983 */ /* 0x004ea80000300800 */
[----:B------:R-:W0:Y:S01]  /*96c0*/  S2R R17, SR_TID.X ;  /* 0x0000000000117919 */ /* 0x000e220000002100 */
[----:B------:R-:W-:-:S02]  /*96d0*/  LOP3.LUT R8, R8, 0x70, RZ, 0x3c, !PT ;  /* 0x0000007008087812 */ /* 0x000fc400078e3cff */
[----:B0-----:R-:W-:-:S05]  /*96e0*/  LOP3.LUT R17, R17, 0x7f, RZ, 0xc0, !PT ;  /* 0x0000007f11117812 */ /* 0x001fca00078ec0ff */
[----:B------:R-:W-:-:S05]  /*96f0*/  IMAD.SHL.U32 R17, R17, 0x2, RZ ;  /* 0x0000000211117824 */ /* 0x000fca00078e00ff */
[----:B------:R-:W-:-:S05]  /*9700*/  LOP3.LUT R17, R17, 0x60, RZ, 0x3c, !PT ;  /* 0x0000006011117812 */ /* 0x000fca00078e3cff */
[----:B------:R4:W-:Y:S04]  /*9710*/  STS.U16 [R17+0x7d00], R16 ;  /* 0x007d001011007388 */ /* 0x0009e80000000400 */
[----:B------:R-:W-:Y:S04]  /*9720*/  STS.U16 [R8+0xe00], R18 ;  /* 0x000e001208007388 */ /* 0x000fe80000000400 */
[----:B------:R-:W-:Y:S04]  /*9730*/  STS.U16 [R8+0xf00], R19 ;  /* 0x000f001308007388 */ /* 0x000fe80000000400 */
[----:B------:R-:W-:Y:S04]  /*9740*/  STS.U16 [R8+0x1e00], R24 ;  /* 0x001e001808007388 */ /* 0x000fe80000000400 */
[----:B------:R-:W-:Y:S04]  /*9750*/  STS.U16 [R8+0x1f00], R25 ;  /* 0x001f001908007388 */ /* 0x000fe80000000400 */
[----:B------:R-:W-:Y:S04]  /*9760*/  STS.U16 [R8+0x2e00], R26 ;  /* 0x002e001a08007388 */ /* 0x000fe80000000400 */
[----:B------:R-:W-:Y:S04]  /*9770*/  STS.U16 [R8+0x2f00], R27 ;  /* 0x002f001b08007388 */ /* 0x000fe80000000400 */
[----:B------:R-:W-:Y:S04]  /*9780*/  STS.U16 [R8+0x3e00], R2 ;  /* 0x003e000208007388 */ /* 0x000fe80000000400 */
[----:B------:R0:W-:Y:S01]  /*9790*/  STS.U16 [R8+0x3f00], R9 ;  /* 0x003f000908007388 */ /* 0x0001e20000000400 */
[----:B----4-:R-:W-:Y:S01]  /*97a0*/  IMAD.SHL.U32 R16, R20, 0x2, RZ ;  /* 0x0000000214107824 */ /* 0x010fe200078e00ff */
[----:B------:R-:W-:-:S02]  /*97b0*/  SHF.R.S32.HI R17, RZ, 0x6, R23 ;  /* 0x00000006ff117819 */ /* 0x000fc40000011417 */
[----:B0-----:R-:W-:Y:S01]  /*97c0*/  SHF.R.S32.HI R9, RZ, 0x6, R23 ;  /* 0x00000006ff097819 */ /* 0x001fe20000011417 */
[----:B--2---:R0:W-:Y:S04]  /*97d0*/  STS.U16 [R8+0x4e00], R3 ;  /* 0x004e000308007388 */ /* 0x0041e80000000400 */
[----:B---3--:R-:W-:Y:S04]  /*97e0*/  STS.U16 [R8+0x4f00], R29 ;  /* 0x004f001d08007388 */ /* 0x008fe80000000400 */
[----:B------:R-:W-:Y:S04]  /*97f0*/  STS.U16 [R8+0x5e00], R28 ;  /* 0x005e001c08007388 */ /* 0x000fe80000000400 */
[----:B------:R-:W-:Y:S04]  /*9800*/  STS.U16 [R8+0x5f00], R22 ;  /* 0x005f001608007388 */ /* 0x000fe80000000400 */
[----:B------:R1:W-:Y:S04]  /*9810*/  STS.U16 [R8+0x6e00], R21 ;  /* 0x006e001508007388 */ /* 0x0003e80000000400 */
[----:B0-----:R-:W2:Y:S04]  /*9820*/  LDL.LU R3, [R1+0x9a8] ;  /* 0x0009a80001037983 */ /* 0x001ea80000300800 */
[----:B-1----:R-:W0:Y:S04]  /*9830*/  S2R R21, SR_TID.X ;  /* 0x0000000000157919 */ /* 0x002e280000002100 */
[----:B------:R1:W-:Y:S04]  /*9840*/  STS.U16 [R8+0x6f00], R0 ;  /* 0x006f000008007388 */ /* 0x0003e80000000400 */
[----:B------:R-:W-:Y:S01]  /*9850*/  STS.U16 [R8+0x7e00], R15 ;  /* 0x007e000f08007388 */ /* 0x000fe20000000400 */
[----:B0-----:R-:W-:-:S02]  /*9860*/  LOP3.LUT R22, R21, 0x3f, RZ, 0xc0, !PT ;  /* 0x0000003f15167812 */ /* 0x001fc400078ec0ff */
[----:B------:R-:W-:-:S03]  /*9870*/  SHF.R.S32.HI R2, RZ, 0x6, R21 ;  /* 0x00000006ff027819 */ /* 0x000fc60000011415 */
[----:B-1----:R-:W-:Y:S01]  /*9880*/  IMAD.SHL.U32 R0, R22, 0x2, RZ ;  /* 0x0000000216007824 */ /* 0x002fe200078e00ff */
[----:B------:R-:W-:-:S04]  /*9890*/  SGXT R2, R2, 0x1 ;  /* 0x000000010202781a */ /* 0x000fc80000000200 */
[----:B------:R-:W-:Y:S01]  /*98a0*/  LOP3.LUT R0, R0, 0x90, R2, 0x78, !PT ;  /* 0x0000009000007812 */ /* 0x000fe200078e7802 */
[----:B------:R0:W-:Y:S01]  /*98b0*/  STS.U16 [R8+0x7f00], R14 ;  /* 0x007f000e08007388 */ /* 0x0001e20000000400 */
[----:B------:R-:W-:-:S03]  /*98c0*/  SHF.R.S32.HI R2, RZ, 0x6, R23 ;  /* 0x00000006ff027819 */ /* 0x000fc60000011417 */
[----:B------:R-:W-:Y:S04]  /*98d0*/  STS.U16 [R0+0x8000], R7 ;  /* 0x0080000700007388 */ /* 0x000fe80000000400 */
[----:B------:R1:W-:Y:S01]  /*98e0*/  STS.U16 [R0+0x8400], R10 ;  /* 0x0084000a00007388 */ /* 0x0003e20000000400 */
[C---:B0-----:R-:W-:Y:S02]  /*98f0*/  IMAD.SHL.U32 R8, R20.reuse, 0x2, RZ ;  /* 0x0000000214087824 */ /* 0x041fe400078e00ff */
[----:B-1----:R-:W-:Y:S02]  /*9900*/  IMAD.SHL.U32 R0, R20, 0x2, RZ ;  /* 0x0000000214007824 */ /* 0x002fe400078e00ff */
[----:B------:R-:W3:Y:S04]  /*9910*/  LDL.LU.64 R20, [R1+0xb0] ;  /* 0x0000b00001147983 */ /* 0x000ee80000300a00 */
[----:B------:R-:W4:Y:S01]  /*9920*/  LDL.LU.64 R22, [R1+0xb8] ;  /* 0x0000b80001167983 */ /* 0x000f220000300a00 */
[----:B------:R-:W-:-:S02]  /*9930*/  SGXT R17, R17, 0x1 ;  /* 0x000000011111781a */ /* 0x000fc40000000200 */
[----:B------:R-:W-:Y:S02]  /*9940*/  SGXT R9, R9, 0x1 ;  /* 0x000000010909781a */ /* 0x000fe40000000200 */
[----:B------:R-:W-:Y:S02]  /*9950*/  LOP3.LUT R16, R16, 0x90, R17, 0x78, !PT ;  /* 0x0000009010107812 */ /* 0x000fe400078e7811 */
[----:B------:R-:W-:Y:S02]  /*9960*/  SGXT R2, R2, 0x1 ;  /* 0x000000010202781a */ /* 0x000fe40000000200 */
[----:B------:R-:W-:Y:S02]  /*9970*/  LOP3.LUT R8, R8, 0x90, R9, 0x78, !PT ;  /* 0x0000009008087812 */ /* 0x000fe400078e7809 */
[----:B------:R-:W-:Y:S02]  /*9980*/  LOP3.LUT R16, R16, 0x20, RZ, 0x3c, !PT ;  /* 0x0000002010107812 */ /* 0x000fe400078e3cff */
[----:B------:R-:W-:-:S02]  /*9990*/  LOP3.LUT R0, R0, 0x90, R2, 0x78, !PT ;  /* 0x0000009000007812 */ /* 0x000fc400078e7802 */
[----:B------:R-:W-:Y:S01]  /*99a0*/  LOP3.LUT R8, R8, 0x40, RZ, 0x3c, !PT ;  /* 0x0000004008087812 */ /* 0x000fe200078e3cff */
[----:B------:R-:W-:Y:S01]  /*99b0*/  STS.U16 [R16+0x8100], R6 ;  /* 0x0081000610007388 */ /* 0x000fe20000000400 */
[----:B------:R-:W-:-:S03]  /*99c0*/  LOP3.LUT R0, R0, 0x60, RZ, 0x3c, !PT ;  /* 0x0000006000007812 */ /* 0x000fc600078e3cff */
[----:B------:R-:W-:Y:S04]  /*99d0*/  STS.U16 [R16+0x8500], R11 ;  /* 0x0085000b10007388 */ /* 0x000fe80000000400 */
[----:B------:R-:W-:Y:S04]  /*99e0*/  STS.U16 [R8+0x8200], R5 ;  /* 0x0082000508007388 */ /* 0x000fe80000000400 */
[----:B------:R-:W-:Y:S04]  /*99f0*/  STS.U16 [R8+0x8600], R12 ;  /* 0x0086000c08007388 */ /* 0x000fe80000000400 */
[----:B------:R-:W-:Y:S04]  /*9a00*/  STS.U16 [R0+0x8300], R4 ;  /* 0x0083000400007388 */ /* 0x000fe80000000400 */
[----:B------:R0:W-:Y:S04]  /*9a10*/  STS.U16 [R0+0x8700], R13 ;  /* 0x0087000d00007388 */ /* 0x0001e80000000400 */
[----:B------:R-:W-:Y:S06]  /*9a20*/  BAR.SYNC.DEFER_BLOCKING 0x0 ;  /* 0x0000000000007b1d */ /* 0x000fec0000010000 */
[----:B0-----:R-:W0:Y:S02]  /*9a30*/  S2R R0, SR_TID.X ;  /* 0x0000000000007919 */ /* 0x001e240000002100 */
[C---:B0-----:R-:W-:Y:S01]  /*9a40*/  IMAD.SHL.U32 R2, R0.reuse, 0x2, RZ ;  /* 0x0000000200027824 */ /* 0x041fe200078e00ff */
[----:B------:R-:W-:-:S05]  /*9a50*/  LOP3.LUT R0, R0, 0x7, RZ, 0xc0, !PT ;  /* 0x0000000700007812 */ /* 0x000fca00078ec0ff */
[----:B------:R-:W-:-:S05]  /*9a60*/  IMAD R0, R0, 0x90, RZ ;  /* 0x0000009000007824 */ /* 0x000fca00078e02ff */
[----:B------:R-:W-:-:S05]  /*9a70*/  LOP3.LUT R0, R0, 0x30, R2, 0x78, !PT ;  /* 0x0000003000007812 */ /* 0x000fca00078e7802 */
[----:B------:R-:W0:Y:S04]  /*9a80*/  LDSM.16.M88.4 R4, [R0+0x8000] ;  /* 0x008000000004783b */ /* 0x000e280000000200 */
[----:B------:R-:W-:Y:S04]  /*9a90*/  LDSM.16.M88.4 R24, [R0+0x8400] ;  /* 0x008400000018783b */ /* 0x000fe80000000200 */
[----:B--2---:R-:W1:Y:S04]  /*9aa0*/  LDSM.16.MT88.4 R8, [R3+0x80] ;  /* 0x000080000308783b */ /* 0x004e680000004200 */
[----:B------:R-:W-:Y:S04]  /*9ab0*/  LDSM.16.MT88.4 R12, [R3] ;  /* 0x00000000030c783b */ /* 0x000fe80000004200 */
[----:B------:R-:W-:Y:S04]  /*9ac0*/  LDSM.16.MT88.4 R16, [R3+0x100] ;  /* 0x000100000310783b */ /* 0x000fe80000004200 */
[----:B----4-:R-:W-:Y:S04]  /*9ad0*/  STL.64 [R1+0x9a0], R22 ;  /* 0x0009a01601007387 */ /* 0x010fe80000100a00 */
[----:B---3--:R-:W-:Y:S04]  /*9ae0*/  STL.64 [R1+0x998], R20 ;  /* 0x0009981401007387 */ /* 0x008fe80000100a00 */
[----:B------:R-:W2:Y:S04]  /*9af0*/  LDSM.16.MT88.4 R20, [R3+0x180] ;  /* 0x000180000314783b */ /* 0x000ea80000004200 */
[----:B0-----:R-:W-:Y:S04]  /*9b00*/  STL [R1+0x94c], R6 ;  /* 0x00094c0601007387 */ /* 0x001fe80000100800 */
[----:B------:R-:W-:Y:S04]  /*9b10*/  STL [R1+0x948], R7 ;  /* 0x0009480701007387 */ /* 0x000fe80000100800 */
[----:B-1----:R-:W-:Y:S04]  /*9b20*/  STL.64 [R1+0x990], R10 ;  /* 0x0009900a01007387 */ /* 0x002fe80000100a00 */
[----:B------:R0:W-:Y:S04]  /*9b30*/  STL.64 [R1+0x988], R8 ;  /* 0x0009880801007387 */ /* 0x0001e80000100a00 */
[----:B0-----:R-:W3:Y:S04]  /*9b40*/  LDL.LU.64 R8, [R1+0xa0] ;  /* 0x0000a00001087983 */ /* 0x001ee80000300a00 */
[----:B------:R-:W3:Y:S04]  /*9b50*/  LDL.LU.64 R10, [R1+0xa8] ;  /* 0x0000a800010a7983 */ /* 0x000ee80000300a00 */
[----:B--2---:R-:W-:Y:S04]  /*9b60*/  STL.64 [R1], R20 ;  /* 0x0000001401007387 */ /* 0x004fe80000100a00 */
[----:B------:R-:W-:Y:S04]  /*9b70*/  STL.64 [R1+0x8], R22 ;  /* 0x0000081601007387 */ /* 0x000fe80000100a00 */
[----:B------:R-:W0:Y:S04]  /*9b80*/  LDSM.16.MT88.4 R20, [R3+0x2000] ;  /* 0x002000000314783b */ /* 0x000e280000004200 */
[----:B0-----:R-:W-:Y:S04]  /*9b90*/  STL.64 [R1+0x30], R20 ;  /* 0x0000301401007387 */ /* 0x001fe80000100a00 */
        /* <DEDUP_REMOVED lines=9> */
[----:B------:R0:W-:Y:S04]  /*9c30*/  STL.64 [R1+0x78], R22 ;  /* 0x0000781601007387 */ /* 0x0001e80000100a00 */
[----:B0-----:R-:W2:Y:S04]  /*9c40*/  LDL.LU.64 R22, [R1+0x9a0] ;  /* 0x0009a00001167983 */ /* 0x001ea80000300a00 */
[----:B------:R-:W2:Y:S02]  /*9c50*/  LDL.LU.64 R20, [R1+0x998] ;  /* 0x0009980001147983 */ /* 0x000ea40000300a00 */
[C---:B--2---:R-:W-:Y:S08]  /*9c60*/  HMMA.16816.F32 R20, R12.reuse, R4, R20 ;  /* 0x000000040c14723c */ /* 0x044ff00000001814 */
[----:B---3--:R-:W-:Y:S11]  /*9c70*/  HMMA.16816.F32 R12, R12, R24, R8 ;  /* 0x000000180c0c723c */ /* 0x008ff60000001808 */
[----:B------:R-:W-:Y:S05]  /*9c80*/  @!UPT UIADD3 URZ, URZ, URZ, URZ ;  /* 0x0000003f3f3ff290 */ /* 0x000fea000fffe03f */
[----:B------:R-:W-:Y:S02]  /*9c90*/  IMAD.MOV.U32 R28, RZ, RZ, R23 ;  /* 0x000000ffff1c7224 */ /* 0x000fe400078e0017 */
[----:B------:R-:W-:Y:S02]  /*9ca0*/  IMAD.MOV.U32 R29, RZ, RZ, R22 ;  /* 0x000000ffff1d7224 */ /* 0x000fe400078e0016 */
[----:B------:R-:W-:Y:S02]  /*9cb0*/  IMAD.MOV.U32 R2, RZ, RZ, R20 ;  /* 0x000000ffff027224 */ /* 0x000fe400078e0014 */
[----:B------:R-:W-:Y:S02]  /*9cc0*/  IMAD.MOV.U32 R7, RZ, RZ, R21 ;  /* 0x000000ffff077224 */ /* 0x000fe400078e0015 */
[----:B------:R-:W2:Y:S04]  /*9cd0*/  LDL.LU.64 R20, [R1+0x80] ;  /* 0x0000800001147983 */ /* 0x000ea80000300a00 */
[----:B------:R-:W2:Y:S04]  /*9ce0*/  LDL.LU.64 R22, [R1+0x88] ;  /* 0x0000880001167983 */ /* 0x000ea80000300a00 */
[----:B------:R-:W-:Y:S04]  /*9cf0*/  STL [R1+0x95c], R28 ;  /* 0x00095c1c01007387 */ /* 0x000fe80000100800 */
[----:B------:R-:W-:Y:S04]  /*9d00*/  STL [R1+0x958], R29 ;  /* 0x0009581d01007387 */ /* 0x000fe80000100800 */
[----:B------:R-:W-:Y:S04]  /*9d10*/  STL [R1+0x954], R7 ;  /* 0x0009540701007387 */ /* 0x000fe80000100800 */
[----:B------:R-:W-:Y:S01]  /*9d20*/  STL [R1+0x950], R2 ;  /* 0x0009500201007387 */ /* 0x000fe20000100800 */
[----:B------:R-:W-:-:S03]  /*9d30*/  IMAD.MOV.U32 R6, RZ, RZ, R14 ;  /* 0x000000ffff067224 */ /* 0x000fc600078e000e */
[----:B------:R-:W3:Y:S01]  /*9d40*/  LDL.LU.64 R10, [R1+0x990] ;  /* 0x00099000010a7983 */ /* 0x000ee20000300a00 */
[----:B------:R-:W-:-:S03]  /*9d50*/  IMAD.MOV.U32 R0, RZ, RZ, R15 ;  /* 0x000000ffff007224 */ /* 0x000fc600078e000f */
[----:B------:R-:W3:Y:S04]  /*9d60*/  LDL.LU.64 R8, [R1+0x988] ;  /* 0x0009880001087983 */ /* 0x000ee80000300a00 */
[----:B------:R0:W-:Y:S04]  /*9d70*/  STL.64 [R1+0xb0], R12 ;  /* 0x0000b00c01007387 */ /* 0x0001e80000100a00 */
[----:B0-----:R-:W3:Y:S04]  /*9d80*/  LDL.LU.64 R12, [R1+0x90] ;  /* 0x00009000010c7983 */ /* 0x001ee80000300a00 */
[----:B------:R-:W3:Y:S04]  /*9d90*/  LDL.LU.64 R14, [R1+0x98] ;  /* 0x00009800010e7983 */ /* 0x000ee80000300a00 */
[----:B------:R0:W-:Y:S04]  /*9da0*/  STL [R1+0x964], R0 ;  /* 0x0009640001007387 */ /* 0x0001e80000100800 */
[----:B------:R1:W-:Y:S01]  /*9db0*/  STL [R1+0x960], R6 ;  /* 0x0009600601007387 */ /* 0x0003e20000100800 */
[----:B---3--:R-:W-:Y:S11]  /*9dc0*/  HMMA.16816.F32 R12, R8, R4, R12 ;  /* 0x00000004080c723c */ /* 0x008ff6000000180c */
[----:B------:R-:W-:Y:S11]  /*9dd0*/  @!UPT UIADD3 URZ, URZ, URZ, URZ ;  /* 0x0000003f3f3ff290 */ /* 0x000ff6000fffe03f */
[----:B------:R-:W-:Y:S02]  /*9de0*/  @!UPT UIADD3 URZ, URZ, URZ, URZ ;  /* 0x0000003f3f3ff290 */ /* 0x000fe4000fffe03f */
[----:B------:R-:W-:Y:S02]  /*9df0*/  IMAD.MOV.U32 R28, RZ, RZ, R12 ;  /* 0x000000ffff1c7224 */ /* 0x000fe400078e000c */
[----:B------:R-:W-:Y:S02]  /*9e00*/  IMAD.MOV.U32 R29, RZ, RZ, R13 ;  /* 0x000000ffff1d7224 */ /* 0x000fe400078e000d */
[----:B------:R-:W-:Y:S01]  /*9e10*/  IMAD.MOV.U32 R7, RZ, RZ, R14 ;  /* 0x000000ffff077224 */ /* 0x000fe200078e000e */
[----:B------:R-:W3:Y:S01]  /*9e20*/  LDL.LU.64 R12, [R1+0x40] ;  /* 0x00004000010c7983 */ /* 0x000ee20000300a00 */
[----:B------:R-:W-:-:S03]  /*9e30*/  IMAD.MOV.U32 R2, RZ, RZ, R15 ;  /* 0x000000ffff027224 */ /* 0x000fc600078e000f */
[----:B------:R-:W3:Y:S01]  /*9e40*/  LDL.LU.64 R14, [R1+0x48] ;  /* 0x00004800010e7983 */ /* 0x000ee20000300a00 */
[----:B--2---:R-:W-:Y:S03]  /*9e50*/  HMMA.16816.F32 R8, R8, R24, R20 ;  /* 0x000000180808723c */ /* 0x004fe60000001814 */
[----:B------:R-:W-:Y:S04]  /*9e60*/  STL [R1+0x974], R2 ;  /* 0x0009740201007387 */ /* 0x000fe80000100800 */
[----:B------:R-:W-:Y:S04]  /*9e70*/  STL [R1+0x970], R7 ;  /* 0x0009700701007387 */ /* 0x000fe80000100800 */
[----:B------:R-:W-:Y:S04]  /*9e80*/  STL [R1+0x96c], R29 ;  /* 0x00096c1d01007387 */ /* 0x000fe80000100800 */
[----:B------:R-:W-:Y:S04]  /*9e90*/  STL [R1+0x968], R28 ;  /* 0x0009681c01007387 */ /* 0x000fe80000100800 */
[----:B------:R-:W2:Y:S04]  /*9ea0*/  LDL.LU.64 R22, [R1+0x980] ;  /* 0x0009800001167983 */ /* 0x000ea80000300a00 */
[----:B------:R-:W2:Y:S01]  /*9eb0*/  LDL.LU.64 R20, [R1+0x978] ;  /* 0x0009780001147983 */ /* 0x000ea20000300a00 */
[----:B0-----:R-:W-:-:S02]  /*9ec0*/  IMAD.MOV.U32 R0, RZ, RZ, R10 ;  /* 0x000000ffff007224 */ /* 0x001fc400078e000a */
[----:B-1----:R-:W-:Y:S01]  /*9ed0*/  IMAD.MOV.U32 R6, RZ, RZ, R11 ;  /* 0x000000ffff067224 */ /* 0x002fe200078e000b */
[----:B------:R0:W-:Y:S04]  /*9ee0*/  STL.64 [R1+0x90], R8 ;  /* 0x0000900801007387 */ /* 0x0001e80000100a00 */
[----:B0-----:R-:W4:Y:S04]  /*9ef0*/  LDL.LU.64 R8, [R1+0x50] ;  /* 0x0000500001087983 */ /* 0x001f280000300a00 */
[----:B------:R-:W4:Y:S04]  /*9f00*/  LDL.LU.64 R10, [R1+0x58] ;  /* 0x00005800010a7983 */ /* 0x000f280000300a00 */
[----:B------:R-:W-:Y:S04]  /*9f10*/  STL.64 [R1+0x940], R26 ;  /* 0x0009401a01007387 */ /* 0x000fe80000100a00 */
[----:B------:R0:W-:Y:S01]  /*9f20*/  STL.64 [R1+0x938], R24 ;  /* 0x0009381801007387 */ /* 0x0001e20000100a00 */
[C---:B---3--:R-:W-:Y:S03]  /*9f30*/  HMMA.16816.F32 R12, R16.reuse, R24, R12 ;  /* 0x00000018100c723c */ /* 0x048fe6000000180c */
[----:B0-----:R-:W2:Y:S04]  /*9f40*/  LDL.LU.64 R24, [R1] ;  /* 0x0000000001187983 */ /* 0x001ea80000300a00 */
[----:B------:R-:W2:Y:S11]  /*9f50*/  LDL.LU.64 R26, [R1+0x8] ;  /* 0x00000800011a7983 */ /* 0x000eb60000300a00 */
[----:B------:R-:W-:Y:S05]  /*9f60*/  @!UPT UIADD3 URZ, URZ, URZ, URZ ;  /* 0x0000003f3f3ff290 */ /* 0x000fea000fffe03f */
[----:B------:R-:W-:Y:S04]  /*9f70*/  STL.64 [R1+0x8d0], R14 ;  /* 0x0008d00e01007387 */ /* 0x000fe80000100a00 */
[----:B------:R-:W-:Y:S04]  /*9f80*/  STL.64 [R1+0x8c8], R12 ;  /* 0x0008c80c01007387 */ /* 0x000fe80000100a00 */
[----:B------:R-:W0:Y:S01]  /*9f90*/  LDSM.16.MT88.4 R12, [R3+0x4000] ;  /* 0x00400000030c783b */ /* 0x000e220000004200 */
[-C--:B----4-:R-:W-:Y:S11]  /*9fa0*/  HMMA.16816.F32 R8, R16, R4.reuse, R8 ;  /* 0x000000041008723c */ /* 0x090ff60000001808 */
[----:B------:R-:W-:Y:S11]  /*9fb0*/  @!UPT UIADD3 URZ, URZ, URZ, URZ ;  /* 0x0000003f3f3ff290 */ /* 0x000ff6000fffe03f */
[----:B------:R-:W-:Y:S02]  /*9fc0*/  @!UPT UIADD3 URZ, URZ, URZ, URZ ;  /* 0x0000003f3f3ff290 */ /* 0x000fe4000fffe03f */
[----:B------:R-:W-:Y:S02]  /*9fd0*/  IMAD.MOV.U32 R2, RZ, RZ, R8 ;  /* 0x000000ffff027224 */ /* 0x000fe400078e0008 */
[----:B------:R-:W-:Y:S02]  /*9fe0*/  IMAD.MOV.U32 R7, RZ, RZ, R9 ;  /* 0x000000ffff077224 */ /* 0x000fe400078e0009 */
[----:B------:R-:W-:Y:S02]  /*9ff0*/  IMAD.MOV.U32 R29, RZ, RZ, R10 ;  /* 0x000000ffff1d7224 */ /* 0x000fe400078e000a */
[----:B------:R-:W-:Y:S02]  /*a000*/  IMAD.MOV.U32 R28, RZ, RZ, R11 ;  /* 0x000000ffff1c7224 */ /* 0x000fe400078e000b */
[----:B--2---:R-:W-:Y:S11]  /*a010*/  HMMA.16816.F32 R8, R24, R4, R20 ;  /* 0x000000041808723c */ /* 0x004ff60000001814 */
[----:B------:R-:W-:Y:S11]  /*a020*/  @!UPT UIADD3 URZ, URZ, URZ, URZ ;  /* 0x0000003f3f3ff290 */ /* 0x000ff6000fffe03f */
[----:B------:R-:W-:Y:S01]  /*a030*/  @!UPT UIADD3 URZ, URZ, URZ, URZ ;  /* 0x0000003f3f3ff290 */ /* 0x000fe2000fffe03f */
[----:B------:R-:W-:Y:S04]  /*a040*/  STL.64 [R1+0x8c0], R10 ;  /* 0x0008c00a01007387 */ /* 0x000fe80000100a00 */
[----:B------:R1:W-:Y:S04]  /*a050*/  STL.64 [R1+0x8b8], R8 ;  /* 0x0008b80801007387 */ /* 0x0003e80000100a00 */
[----:B-1----:R-:W2:Y:S04]  /*a060*/  LDL.LU R8, [R1+0x10] ;  /* 0x0000100001087983 */ /* 0x002ea80000300800 */
[----:B0-----:R-:W-:Y:S04]  /*a070*/  STL.64 [R1+0x60], R12 ;  /* 0x0000600c01007387 */ /* 0x001fe80000100a00 */
[----:B------:R-:W-:Y:S04]  /*a080*/  STL.64 [R1+0x68], R14 ;  /* 0x0000680e01007387 */ /* 0x000fe80000100a00 */
[----:B------:R-:W2:Y:S04]  /*a090*/  LDL.LU R9, [R1+0x14] ;  /* 0x0000140001097983 */ /* 0x000ea80000300800 */
[----:B------:R-:W3:Y:S04]  /*a0a0*/  LDL.LU R10, [R1+0x18] ;  /* 0x00001800010a7983 */ /* 0x000ee80000300800 */
[----:B------:R-:W3:Y:S04]  /*a0b0*/  LDL.LU R11, [R1+0x1c] ;  /* 0x00001c00010b7983 */ /* 0x000ee80000300800 */
[----:B---3--:R-:W-:Y:S04]  /*a0c0*/  STL.64 [R1+0x8e0], R10 ;  /* 0x0008e00a01007387 */ /* 0x008fe80000100a00 */
[----:B--2---:R0:W-:Y:S04]  /*a0d0*/  STL.64 [R1+0x8d8], R8 ;  /* 0x0008d80801007387 */ /* 0x0041e80000100a00 */
[----:B0-----:R-:W2:Y:S04]  /*a0e0*/  LDL.LU R8, [R1+0x20] ;  /* 0x0000200001087983 */ /* 0x001ea80000300800 */
[----:B------:R-:W2:Y:S04]  /*a0f0*/  LDL.LU R9, [R1+0x24] ;  /* 0x0000240001097983 */ /* 0x000ea80000300800 */
[----:B------:R-:W3:Y:S04]  /*a100*/  LDL.LU R10, [R1+0x28] ;  /* 0x00002800010a7983 */ /* 0x000ee80000300800 */
[----:B------:R-:W3:Y:S01]  /*a110*/  LDL.LU R11, [R1+0x2c] ;  /* 0x00002c00010b7983 */ /* 0x000ee20000300800 */
[----:B------:R-:W-:-:S02]  /*a120*/  IMAD.MOV.U32 R12, RZ, RZ, R2 ;  /* 0x000000ffff0c7224 */ /* 0x000fc400078e0002 */
[----:B------:R-:W-:Y:S02]  /*a130*/  IMAD.MOV.U32 R13, RZ, RZ, R7 ;  /* 0x000000ffff0d7224 */ /* 0x000fe400078e0007 */
[----:B------:R-:W-:Y:S02]  /*a140*/  IMAD.MOV.U32 R14, RZ, RZ, R29 ;  /* 0x000000ffff0e7224 */ /* 0x000fe400078e001d */
[----:B------:R-:W-:Y:S01]  /*a150*/  IMAD.MOV.U32 R15, RZ, RZ, R28 ;  /* 0x000000ffff0f7224 */ /* 0x000fe200078e001c */
[----:B---3--:R-:W-:Y:S04]  /*a160*/  STL.64 [R1+0x910], R10 ;  /* 0x0009100a01007387 */ /* 0x008fe80000100a00 */
[----:B--2---:R0:W-:Y:S04]  /*a170*/  STL.64 [R1+0x908], R8 ;  /* 0x0009080801007387 */ /* 0x0041e80000100a00 */
[----:B------:R-:W2:Y:S04]  /*a180*/  LDL.LU R2, [R1+0x974] ;  /* 0x0009740001027983 */ /* 0x000ea80000300800 */
[----:B------:R-:W3:Y:S04]  /*a190*/  LDL.LU R7, [R1+0x970] ;  /* 0x0009700001077983 */ /* 0x000ee80000300800 */
[----:B------:R-:W4:Y:S04]  /*a1a0*/  LDL.LU R29, [R1+0x96c] ;  /* 0x00096c00011d7983 */ /* 0x000f280000300800 */
[----:B------:R-:W4:Y:S04]  /*a1b0*/  LDL.LU R28, [R1+0x968] ;  /* 0x00096800011c7983 */ /* 0x000f280000300800 */
[----:B0-----:R-:W4:Y:S04]  /*a1c0*/  LDL.LU R8, [R1+0x30] ;  /* 0x0000300001087983 */ /* 0x001f280000300800 */
[----:B------:R-:W4:Y:S04]  /*a1d0*/  LDL.LU R9, [R1+0x34] ;  /* 0x0000340001097983 */ /* 0x000f280000300800 */
[----:B------:R-:W4:Y:S04]  /*a1e0*/  LDL.LU R10, [R1+0x38] ;  /* 0x00003800010a7983 */ /* 0x000f280000300800 */
[----:B------:R-:W4:Y:S04]  /*a1f0*/  LDL.LU R11, [R1+0x3c] ;  /* 0x00003c00010b7983 */ /* 0x000f280000300800 */
[----:B------:R-:W-:Y:S04]  /*a200*/  STL.64 [R1+0x8f0], R14 ;  /* 0x0008f00e01007387 */ /* 0x000fe80000100a00 */
[----:B------:R0:W-:Y:S04]  /*a210*/  STL.64 [R1+0x8e8], R12 ;  /* 0x0008e80c01007387 */ /* 0x0001e80000100a00 */
[----:B0-----:R-:W4:Y:S04]  /*a220*/  LDL.LU R12, [R1+0x90] ;  /* 0x00009000010c7983 */ /* 0x001f280000300800 */
[----:B------:R-:W4:Y:S01]  /*a230*/  LDL.LU R13, [R1+0x94] ;  /* 0x00009400010d7983 */ /* 0x000f220000300800 */
[----:B------:R-:W-:-:S03]  /*a240*/  IMAD.MOV.U32 R14, RZ, RZ, R0 ;  /* 0x000000ffff0e7224 */ /* 0x000fc600078e0000 */
[----:B------:R-:W4:Y:S01]  /*a250*/  LDL.LU R0, [R1+0x964] ;  /* 0x0009640001007983 */ /* 0x000f220000300800 */
[----:B------:R-:W-:-:S03]  /*a260*/  IMAD.MOV.U32 R15, RZ, RZ, R6 ;  /* 0x000000ffff0f7224 */ /* 0x000fc600078e0006 */
[----:B------:R-:W4:Y:S04]  /*a270*/  LDL.LU R6, [R1+0x960] ;  /* 0x0009600001067983 */ /* 0x000f280000300800 */
[----:B------:R2:W-:Y:S02]  /*a280*/  STL.64 [R1+0x900], R14 ;  /* 0x0009000e01007387 */ /* 0x0005e40000100a00 */
[----:B--2---:R-:W-:Y:S02]  /*a290*/  IMAD.MOV.U32 R15, RZ, RZ, R2 ;  /* 0x000000ffff0f7224 */ /* 0x004fe400078e0002 */
[----:B---3--:R-:W-:Y:S01]  /*a2a0*/  IMAD.MOV.U32 R14, RZ, RZ, R7 ;  /* 0x000000ffff0e7224 */ /* 0x008fe200078e0007 */
[----:B----4-:R0:W-:Y:S02]  /*a2b0*/  STL.64 [R1+0x8f8], R12 ;  /* 0x0008f80c01007387 */ /* 0x0101e40000100a00 */
[----:B0-----:R-:W-:-:S02]  /*a2c0*/  IMAD.MOV.U32 R12, RZ, RZ, R28 ;  /* 0x000000ffff0c7224 */ /* 0x001fc400078e001c */
[----:B------:R-:W2:Y:S01]  /*a2d0*/  LDL.LU R28, [R1+0x95c] ;  /* 0x00095c00011c7983 */ /* 0x000ea20000300800 */
[----:B------:R-:W-:-:S03]  /*a2e0*/  IMAD.MOV.U32 R13, RZ, RZ, R29 ;  /* 0x000000ffff0d7224 */ /* 0x000fc600078e001d */
[----:B------:R-:W3:Y:S04]  /*a2f0*/  LDL.LU R29, [R1+0x958] ;  /* 0x00095800011d7983 */ /* 0x000ee80000300800 */
[----:B------:R-:W4:Y:S04]  /*a300*/  LDL.LU R7, [R1+0x954] ;  /* 0x0009540001077983 */ /* 0x000f280000300800 */
[----:B------:R-:W2:Y:S04]  /*a310*/  LDL.LU R2, [R1+0x950] ;  /* 0x0009500001027983 */ /* 0x000ea80000300800 */
[----:B------:R-:W-:Y:S04]  /*a320*/  STL.64 [R1+0x920], R14 ;  /* 0x0009200e01007387 */ /* 0x000fe80000100a00 */
[----:B------:R0:W-:Y:S04]  /*a330*/  STL.64 [R1+0x918], R12 ;  /* 0x0009180c01007387 */ /* 0x0001e80000100a00 */
[----:B0-----:R-:W2:Y:S04]  /*a340*/  LDL.LU R12, [R1+0xb0] ;  /* 0x0000b000010c7983 */ /* 0x001ea80000300800 */
[----:B------:R-:W2:Y:S01]  /*a350*/  LDL.LU R13, [R1+0xb4] ;  /* 0x0000b400010d7983 */ /* 0x000ea20000300800 */
[----:B------:R-:W-:-:S03]  /*a360*/  IMAD.MOV.U32 R15, RZ, RZ, R0 ;  /* 0x000000ffff0f7224 */ /* 0x000fc600078e0000 */
[----:B------:R-:W0:Y:S01]  /*a370*/  S2R R0, SR_TID.X ;  /* 0x0000000000007919 */ /* 0x000e220000002100 */
[----:B------:R-:W-:-:S03]  /*a380*/  IMAD.MOV.U32 R14, RZ, RZ, R6 ;  /* 0x000000ffff0e7224 */ /* 0x000fc600078e0006 */
[----:B------:R-:W3:Y:S04]  /*a390*/  LDL.LU R6, [R1+0x94c] ;  /* 0x00094c0001067983 */ /* 0x000ee80000300800 */
[----:B------:R-:W-:Y:S01]  /*a3a0*/  STL.64 [R1+0x930], R14 ;  /* 0x0009300e01007387 */ /* 0x000fe20000100a00 */
[----:B------:R-:W-:Y:S02]  /*a3b0*/  IMAD.MOV.U32 R17, RZ, RZ, R24 ;  /* 0x000000ffff117224 */ /* 0x000fe400078e0018 */
[----:B------:R-:W-:Y:S02]  /*a3c0*/  IMAD.MOV.U32 R16, RZ, RZ, R25 ;  /* 0x000000ffff107224 */ /* 0x000fe400078e0019 */
[----:B------:R-:W-:Y:S02]  /*a3d0*/  IMAD.MOV.U32 R5, RZ, RZ, R26 ;  /* 0x000000ffff057224 */ /* 0x000fe400078e001a */
[----:B------:R-:W-:-:S02]  /*a3e0*/  IMAD.MOV.U32 R4, RZ, RZ, R27 ;  /* 0x000000ffff047224 */ /* 0x000fc400078e001b */
[----:B------:R-:W-:Y:S04]  /*a3f0*/  LDSM.16.MT88.4 R24, [R3+0x4100] ;  /* 0x004100000318783b */ /* 0x000fe80000004200 */
[----:B--2---:R1:W-:Y:S02]  /*a400*/  STL.64 [R1+0x928], R12 ;  /* 0x0009280c01007387 */ /* 0x0043e40000100a00 */
[----:B-1----:R-:W-:Y:S02]  /*a410*/  IMAD.MOV.U32 R12, RZ, RZ, R2 ;  /* 0x000000ffff0c7224 */ /* 0x002fe400078e0002 */
[C---:B0-----:R-:W-:Y:S01]  /*a420*/  IMAD.SHL.U32 R2, R0.reuse, 0x2, RZ ;  /* 0x0000000200027824 */ /* 0x041fe200078e00ff */
[----:B------:R-:W-:-:S05]  /*a430*/  LOP3.LUT R0, R0, 0x7, RZ, 0xc0, !PT ;  /* 0x0000000700007812 */ /* 0x000fca00078ec0ff */
[----:B------:R-:W-:-:S05]  /*a440*/  IMAD R0, R0, 0x90, RZ ;  /* 0x0000009000007824 */ /* 0x000fca00078e02ff */
[----:B------:R-:W-:-:S04]  /*a450*/  LOP3.LUT R0, R0, 0x30, R2, 0x78, !PT ;  /* 0x0000003000007812 */ /* 0x000fc800078e7802 */
[----:B------:R-:W-:-:S05]  /*a460*/  LOP3.LUT R0, R0, 0x40, RZ, 0x3c, !PT ;  /* 0x0000004000007812 */ /* 0x000fca00078e3cff */
[----:B------:R-:W0:Y:S01]  /*a470*/  LDSM.16.M88.4 R20, [R0+0x8000] ;  /* 0x008000000014783b */ /* 0x000e220000000200 */
[----:B----4-:R-:W-:-:S03]  /*a480*/  IMAD.MOV.U32 R13, RZ, RZ, R7 ;  /* 0x000000ffff0d7224 */ /* 0x010fc600078e0007 */
[----:B------:R-:W2:Y:S04]  /*a490*/  LDL.LU R7, [R1+0x948] ;  /* 0x0009480001077983 */ /* 0x000ea80000300800 */
[----:B0-----:R0:W-:Y:S04]  /*a4a0*/  STL [R1+0x898], R20 ;  /* 0x0008981401007387 */ /* 0x0011e80000100800 */
[----:B------:R1:W-:Y:S01]  /*a4b0*/  STL [R1+0x894], R21 ;  /* 0x0008941501007387 */ /* 0x0003e20000100800 */
[----:B0-----:R-:W-:Y:S02]  /*a4c0*/  IMAD.MOV.U32 R20, RZ, RZ, R17 ;  /* 0x000000ffff147224 */ /* 0x001fe400078e0011 */
[----:B-1----:R-:W-:-:S02]  /*a4d0*/  IMAD.MOV.U32 R21, RZ, RZ, R16 ;  /* 0x000000ffff157224 */ /* 0x002fc400078e0010 */
[----:B------:R-:W0:Y:S04]  /*a4e0*/  LDSM.16.M88.4 R16, [R0+0x8400] ;  /* 0x008400000010783b */ /* 0x000e280000000200 */
[----:B------:R-:W-:Y:S04]  /*a4f0*/  STL [R1+0x880], R22 ;  /* 0x0008801601007387 */ /* 0x000fe80000100800 */
[----:B------:R-:W-:Y:S04]  /*a500*/  STL [R1+0x87c], R23 ;  /* 0x00087c1701007387 */ /* 0x000fe80000100800 */
[----:B0-----:R-:W-:Y:S04]  /*a510*/  STL [R1+0x8a4], R16 ;  /* 0x0008a41001007387 */ /* 0x001fe80000100800 */
[----:B------:R-:W-:Y:S04]  /*a520*/  STL [R1+0x8a0], R17 ;  /* 0x0008a01101007387 */ /* 0x000fe80000100800 */
[----:B------:R-:W-:Y:S04]  /*a530*/  STL [R1+0x89c], R18 ;  /* 0x00089c1201007387 */ /* 0x000fe80000100800 */
[----:B------:R-:W-:Y:S04]  /*a540*/  STL [R1+0x890], R19 ;  /* 0x0008901301007387 */ /* 0x000fe80000100800 */
[----:B------:R-:W0:Y:S04]  /*a550*/  LDSM.16.MT88.4 R16, [R3+0x4080] ;  /* 0x004080000310783b */ /* 0x000e280000004200 */
[----:B0-----:R0:W-:Y:S04]  /*a560*/  STL.64 [R1+0x50], R16 ;  /* 0x0000501001007387 */ /* 0x0011e80000100a00 */
[----:B------:R-:W-:Y:S04]  /*a570*/  STL.64 [R1+0x58], R18 ;  /* 0x0000581201007387 */ /* 0x000fe80000100a00 */
[----:B------:R1:W-:Y:S01]  /*a580*/  STL.64 [R1+0x40], R24 ;  /* 0x0000401801007387 */ /* 0x0003e20000100a00 */
[----:B0-----:R-:W-:-:S02]  /*a590*/  IMAD.MOV.U32 R17, RZ, RZ, R27 ;  /* 0x000000ffff117224 */ /* 0x001fc400078e001b */
[----:B------:R-:W-:Y:S02]  /*a5a0*/  IMAD.MOV.U32 R16, RZ, RZ, R26 ;  /* 0x000000ffff107224 */ /* 0x000fe400078e001a */
[----:B------:R-:W4:Y:S04]  /*a5b0*/  LDL.LU.64 R26, [R1+0x940] ;  /* 0x00094000011a7983 */ /* 0x000f280000300a00 */
[----:B-1----:R-:W4:Y:S04]  /*a5c0*/  LDL.LU.64 R24, [R1+0x938] ;  /* 0x0009380001187983 */ /* 0x002f280000300a00 */
[----:B------:R-:W-:Y:S04]  /*a5d0*/  STL [R1+0x8b4], R17 ;  /* 0x0008b41101007387 */ /* 0x000fe80000100800 */
[----:B------:R0:W-:Y:S04]  /*a5e0*/  STL [R1+0x8b0], R16 ;  /* 0x0008b01001007387 */ /* 0x0001e80000100800 */
[----:B0-----:R-:W4:Y:S04]  /*a5f0*/  LDL.LU.64 R16, [R1+0xd0] ;  /* 0x0000d00001107983 */ /* 0x001f280000300a00 */
[----:B------:R-:W4:Y:S01]  /*a600*/  LDL.LU.64 R18, [R1+0xd8] ;  /* 0x0000d80001127983 */ /* 0x000f220000300a00 */
[----:B------:R-:W-:-:S02]  /*a610*/  IMAD.MOV.U32 R22, RZ, RZ, R5 ;  /* 0x000000ffff167224 */ /* 0x000fc400078e0005 */
[----:B------:R-:W-:Y:S02]  /*a620*/  IMAD.MOV.U32 R23, RZ, RZ, R4 ;  /* 0x000000ffff177224 */ /* 0x000fe400078e0004 */
[----:B---3--:R-:W-:Y:S02]  /*a630*/  IMAD.MOV.U32 R14, RZ, RZ, R29 ;  /* 0x000000ffff0e7224 */ /* 0x008fe400078e001d */
[----:B------:R-:W-:-:S07]  /*a640*/  IMAD.MOV.U32 R15, RZ, RZ, R28 ;  /* 0x000000ffff0f7224 */ /* 0x000fce00078e001c */
[----:B--2---:R-:W-:Y:S08]  /*a650*/  HMMA.16816.F32 R12, R8, R6, R12 ;  /* 0x00000006080c723c */ /* 0x004ff0000000180c */
[----:B----4-:R-:W-:Y:S11]  /*a660*/  HMMA.16816.F32 R16, R20, R24, R16 ;  /* 0x000000181410723c */ /* 0x010ff60000001810 */
[----:B------:R-:W-:Y:S11]  /*a670*/  @!UPT UIADD3 URZ, URZ, URZ, URZ ;  /* 0x0000003f3f3ff290 */ /* 0x000ff6000fffe03f */
[----:B------:R-:W-:Y:S01]  /*a680*/  @!UPT UIADD3 URZ, URZ, URZ, URZ ;  /* 0x0000003f3f3ff290 */ /* 0x000fe2000fffe03f */
[----:B------:R-:W-:Y:S01]  /*a690*/  STL.64 [R1+0xd0], R16 ;  /* 0x0000d01001007387 */ /* 0x000fe20000100a00 */
[----:B------:R-:W-:Y:S02]  /*a6a0*/  IMAD.MOV.U32 R22, RZ, RZ, R18 ;  /* 0x000000ffff167224 */ /* 0x000fe400078e0012 */
[----:B------:R-:W-:Y:S02]  /*a6b0*/  IMAD.MOV.U32 R23, RZ, RZ, R19 ;  /* 0x000000ffff177224 */ /* 0x000fe400078e0013 */
[----:B------:R-:W0:Y:S01]  /*a6c0*/  LDSM.16.MT88.4 R16, [R3+0x4180] ;  /* 0x004180000310783b */ /* 0x000e220000004200 */
[----:B------:R-:W-:Y:S02]  /*a6d0*/  IMAD.MOV.U32 R21, RZ, RZ, R14 ;  /* 0x000000ffff157224 */ /* 0x000fe400078e000e */
[----:B------:R-:W-:Y:S01]  /*a6e0*/  IMAD.MOV.U32 R20, RZ, RZ, R13 ;  /* 0x000000ffff147224 */ /* 0x000fe200078e000d */
[----:B0-----:R-:W-:Y:S04]  /*a6f0*/  STL.64 [R1], R16 ;  /* 0x0000001001007387 */ /* 0x001fe80000100a00 */
[----:B------:R0:W-:Y:S02]  /*a700*/  STL.64 [R1+0x8], R18 ;  /* 0x0000081201007387 */ /* 0x0001e40000100a00 */
[----:B0-----:R-:W-:-:S02]  /*a710*/  IMAD.MOV.U32 R19, RZ, RZ, R15 ;  /* 0x000000ffff137224 */ /* 0x001fc400078e000f */
[----:B------:R-:W-:Y:S01]  /*a720*/  IMAD.MOV.U32 R18, RZ, RZ, R12 ;  /* 0x000000ffff127224 */ /* 0x000fe200078e000c */
[----:B------:R-:W2:Y:S04]  /*a730*/  LDL.LU.64 R14, [R1+0x930] ;  /* 0x00093000010e7983 */ /* 0x000ea80000300a00 */
[----:B------:R-:W2:Y:S04]  /*a740*/  LDL.LU.64 R12, [R1+0x928] ;  /* 0x00092800010c7983 */ /* 0x000ea80000300a00 */
[----:B------:R-:W-:Y:S01]  /*a750*/  STL.64 [R1+0x8a8], R20 ;  /* 0x0008a81401007387 */ /* 0x000fe20000100a00 */
[----:B--2---:R-:W-:Y:S03]  /*a760*/  HMMA.16816.F32 R8, R8, R26, R12 ;  /* 0x0000001a0808723c */ /* 0x004fe6000000180c */
[----:B------:R-:W2:Y:S04]  /*a770*/  LDL.LU.64 R14, [R1+0x920] ;  /* 0x00092000010e7983 */ /* 0x000ea80000300a00 */
[----:B------:R-:W2:Y:S11]  /*a780*/  LDL.LU.64 R12, [R1+0x918] ;  /* 0x00091800010c7983 */ /* 0x000eb60000300a00 */
[----:B------:R-:W-:Y:S05]  /*a790*/  @!UPT UIADD3 URZ, URZ, URZ, URZ ;  /* 0x0000003f3f3ff290 */ /* 0x000fea000fffe03f */
[----:B------:R0:W-:Y:S01]  /*a7a0*/  STL.64 [R1+0xc0], R8 ;  /* 0x0000c00801007387 */ /* 0x0001e20000100a00 */
[----:B------:R-:W-:Y:S02]  /*a7b0*/  IMAD.MOV.U32 R5, RZ, RZ, R10 ;  /* 0x000000ffff057224 */ /* 0x000fe400078e000a */
[----:B------:R-:W-:Y:S02]  /*a7c0*/  IMAD.MOV.U32 R4, RZ, RZ, R11 ;  /* 0x000000ffff047224 */ /* 0x000fe400078e000b */
[----:B------:R-:W2:Y:S04]  /*a7d0*/  LDL.LU.64 R10, [R1+0x910] ;  /* 0x00091000010a7983 */ /* 0x000ea80000300a00 */
[----:B0-----:R-:W2:Y:S02]  /*a7e0*/  LDL.LU.64 R8, [R1+0x908] ;  /* 0x0009080001087983 */ /* 0x001ea40000300a00 */
[C---:B--2---:R-:W-:Y:S11]  /*a7f0*/  HMMA.16816.F32 R12, R8.reuse, R6, R12 ;  /* 0x00000006080c723c */ /* 0x044ff6000000180c */
[----:B------:R-:W-:Y:S11]  /*a800*/  @!UPT UIADD3 URZ, URZ, URZ, URZ ;  /* 0x0000003f3f3ff290 */ /* 0x000ff6000fffe03f */
[----:B------:R-:W-:Y:S01]  /*a810*/  @!UPT UIADD3 URZ, URZ, URZ, URZ ;  /* 0x0000003f3f3ff290 */ /* 0x000fe2000fffe03f */
[----:B------:R-:W-:Y:S04]  /*a820*/  STL.64 [R1+0xb0], R12 ;  /* 0x0000b00c01007387 */ /* 0x000fe80000100a00 */
[----:B------:R0:W-:Y:S04]  /*a830*/  STL.64 [R1+0xb8], R14 ;  /* 0x0000b80e01007387 */ /* 0x0001e80000100a00 */
[----:B0-----:R-:W2:Y:S04]  /*a840*/  LDL.LU.64 R14, [R1+0x900] ;  /* 0x00090000010e7983 */ /* 0x001ea80000300a00 */
[----:B------:R-:W2:Y:S02]  /*a850*/  LDL.LU.64 R12, [R1+0x8f8] ;  /* 0x0008f800010c7983 */ /* 0x000ea40000300a00 */
[----:B--2---:R-:W-:Y:S02]  /*a860*/  HMMA.16816.F32 R8, R8, R26, R12 ;  /* 0x0000001a0808723c */ /* 0x004fe4000000180c */
[----:B------:R-:W2:Y:S04]  /*a870*/  LDL.LU.64 R14, [R1+0x8f0] ;  /* 0x0008f000010e7983 */ /* 0x000ea80000300a00 */
[----:B------:R-:W2:Y:S11]  /*a880*/  LDL.LU.64 R12, [R1+0x8e8] ;  /* 0x0008e800010c7983 */ /* 0x000eb60000300a00 */
[----:B------:R-:W-:Y:S06]  /*a890*/  @!UPT UIADD3 URZ, URZ, URZ, URZ ;  /* 0x0000003f3f3ff290 */ /* 0x000fec000fffe03f */
[----:B------:R-:W-:Y:S04]  /*a8a0*/  STL.64 [R1+0xa0], R8 ;  /* 0x0000a00801007387 */ /* 0x000fe80000100a00 */
[----:B------:R0:W-:Y:S04]  /*a8b0*/  STL.64 [R1+0xa8], R10 ;  /* 0x0000a80a01007387 */ /* 0x0001e80000100a00 */
[----:B0-----:R-:W2:Y:S04]  /*a8c0*/  LDL.LU.64 R10, [R1+0x8e0] ;  /* 0x0008e000010a7983 */ /* 0x001ea80000300a00 */
[----:B------:R-:W2:Y:S02]  /*a8d0*/  LDL.LU.64 R8, [R1+0x8d8] ;  /* 0x0008d80001087983 */ /* 0x000ea40000300a00 */
        /* <DEDUP_REMOVED lines=11> */
[----:B------:R0:W-:Y:S04]  /*a990*/  STL.64 [R1+0x20], R12 ;  /* 0x0000200c01007387 */ /* 0x0001e80000100a00 */
[----:B------:R1:W-:Y:S04]  /*a9a0*/  STL.64 [R1+0x28], R14 ;  /* 0x0000280e01007387 */ /* 0x0003e80000100a00 */
[----:B0-----:R-:W3:Y:S04]  /*a9b0*/  LDL.LU.64 R12, [R1+0x70] ;  /* 0x00007000010c7983 */ /* 0x001ee80000300a00 */
[----:B-1----:R-:W2:Y:S04]  /*a9c0*/  LDL.LU.64 R14, [R1+0x78] ;  /* 0x00007800010e7983 */ /* 0x002ea80000300a00 */
[----:B------:R-:W4:Y:S04]  /*a9d0*/  LDL.LU R20, [R1+0xd0] ;  /* 0x0000d00001147983 */ /* 0x000f280000300800 */
[----:B------:R-:W4:Y:S01]  /*a9e0*/  LDL.LU R21, [R1+0xd4] ;  /* 0x0000d40001157983 */ /* 0x000f220000300800 */
[----:B---3--:R-:W-:-:S02]  /*a9f0*/  IMAD.MOV.U32 R17, RZ, RZ, R12 ;  /* 0x000000ffff117224 */ /* 0x008fc400078e000c */
[----:B------:R-:W-:Y:S01]  /*aa00*/  IMAD.MOV.U32 R16, RZ, RZ, R13 ;  /* 0x000000ffff107224 */ /* 0x000fe200078e000d */
[----:B--2---:R-:W-:Y:S01]  /*aa10*/  HMMA.16816.F32 R8, R12, R6, R8 ;  /* 0x000000060c08723c */ /* 0x004fe20000001808 */
[----:B------:R-:W-:Y:S02]  /*aa20*/  IMAD.MOV.U32 R25, RZ, RZ, R14 ;  /* 0x000000ffff197224 */ /* 0x000fe400078e000e */
[----:B------:R-:W-:Y:S02]  /*aa30*/  IMAD.MOV.U32 R24, RZ, RZ, R15 ;  /* 0x000000ffff187224 */ /* 0x000fe400078e000f */
[----:B------:R-:W0:Y:S11]  /*aa40*/  LDSM.16.MT88.4 R12, [R3+0x6000] ;  /* 0x00600000030c783b */ /* 0x000e360000004200 */
[----:B------:R-:W-:Y:S08]  /*aa50*/  @!UPT UIADD3 URZ, URZ, URZ, URZ ;  /* 0x0000003f3f3ff290 */ /* 0x000ff0000fffe03f */
[----:B------:R-:W-:Y:S02]  /*aa60*/  IMAD.MOV.U32 R2, RZ, RZ, R10 ;  /* 0x000000ffff027224 */ /* 0x000fe400078e000a */
[----:B------:R-:W-:Y:S02]  /*aa70*/  IMAD.MOV.U32 R29, RZ, RZ, R9 ;  /* 0x000000ffff1d7224 */ /* 0x000fe400078e0009 */
[----:B------:R-:W-:Y:S01]  /*aa80*/  IMAD.MOV.U32 R28, RZ, RZ, R8 ;  /* 0x000000ffff1c7224 */ /* 0x000fe200078e0008 */
[----:B------:R-:W-:Y:S04]  /*aa90*/  STL [R1+0x88c], R2 ;  /* 0x00088c0201007387 */ /* 0x000fe80000100800 */
[----:B------:R-:W-:Y:S04]  /*aaa0*/  STL [R1+0x888], R29 ;  /* 0x0008881d01007387 */ /* 0x000fe80000100800 */
[----:B------:R-:W-:Y:S04]  /*aab0*/  STL [R1+0x884], R28 ;  /* 0x0008841c01007387 */ /* 0x000fe80000100800 */
[----:B0-----:R-:W-:Y:S04]  /*aac0*/  STL.64 [R1+0x810], R14 ;  /* 0x0008100e01007387 */ /* 0x001fe80000100a00 */
[----:B------:R0:W-:Y:S04]  /*aad0*/  STL.64 [R1+0x808], R12 ;  /* 0x0008080c01007387 */ /* 0x0001e80000100a00 */
[----:B0-----:R-:W2:Y:S04]  /*aae0*/  LDL.LU R12, [R1] ;  /* 0x00000000010c7983 */ /* 0x001ea80000300800 */
[----:B------:R-:W2:Y:S04]  /*aaf0*/  LDL.LU R13, [R1+0x4] ;  /* 0x00000400010d7983 */ /* 0x000ea80000300800 */
[----:B------:R-:W3:Y:S04]  /*ab00*/  LDL.LU R14, [R1+0x8] ;  /* 0x00000800010e7983 */ /* 0x000ee80000300800 */
[----:B------:R-:W3:Y:S01]  /*ab10*/  LDL.LU R15, [R1+0xc] ;  /* 0x00000c00010f7983 */ /* 0x000ee20000300800 */
[----:B------:R-:W-:-:S03]  /*ab20*/  IMAD.MOV.U32 R0, RZ, RZ, R11 ;  /* 0x000000ffff007224 */ /* 0x000fc600078e000b */
[----:B------:R-:W0:Y:S04]  /*ab30*/  LDSM.16.MT88.4 R8, [R3+0x6080] ;  /* 0x006080000308783b */ /* 0x000e280000004200 */
[----:B---3--:R-:W-:Y:S04]  /*ab40*/  STL.64 [R1+0x840], R14 ;  /* 0x0008400e01007387 */ /* 0x008fe80000100a00 */
[----:B--2---:R1:W-:Y:S04]  /*ab50*/  STL.64 [R1+0x838], R12 ;  /* 0x0008380c01007387 */ /* 0x0043e80000100a00 */
[----:B-1----:R-:W2:Y:S04]  /*ab60*/  LDL.LU R12, [R1+0x60] ;  /* 0x00006000010c7983 */ /* 0x002ea80000300800 */
[----:B------:R-:W2:Y:S04]  /*ab70*/  LDL.LU R13, [R1+0x64] ;  /* 0x00006400010d7983 */ /* 0x000ea80000300800 */
[----:B------:R-:W2:Y:S04]  /*ab80*/  LDL.LU R14, [R1+0x68] ;  /* 0x00006800010e7983 */ /* 0x000ea80000300800 */
[----:B------:R-:W2:Y:S04]  /*ab90*/  LDL.LU R15, [R1+0x6c] ;  /* 0x00006c00010f7983 */ /* 0x000ea80000300800 */
[----:B0-----:R0:W-:Y:S02]  /*aba0*/  STL.64 [R1+0x7f0], R10 ;  /* 0x0007f00a01007387 */ /* 0x0011e40000100a00 */
[----:B0-----:R-:W-:-:S02]  /*abb0*/  IMAD.MOV.U32 R10, RZ, RZ, R5 ;  /* 0x000000ffff0a7224 */ /* 0x001fc400078e0005 */
[----:B------:R-:W-:Y:S02]  /*abc0*/  IMAD.MOV.U32 R11, RZ, RZ, R4 ;  /* 0x000000ffff0b7224 */ /* 0x000fe400078e0004 */
[----:B------:R-:W0:Y:S04]  /*abd0*/  LDSM.16.MT88.4 R4, [R3+0x6100] ;  /* 0x006100000304783b */ /* 0x000e280000004200 */
[----:B------:R1:W-:Y:S04]  /*abe0*/  STL.64 [R1+0x7e8], R8 ;  /* 0x0007e80801007387 */ /* 0x0003e80000100a00 */
[----:B-1----:R-:W2:Y:S04]  /*abf0*/  LDL.LU R8, [R1+0xc0] ;  /* 0x0000c00001087983 */ /* 0x002ea80000300800 */
[----:B------:R-:W2:Y:S04]  /*ac00*/  LDL.LU R9, [R1+0xc4] ;  /* 0x0000c40001097983 */ /* 0x000ea80000300800 */
[----:B0-----:R0:W-:Y:S04]  /*ac10*/  STL.64 [R1+0x7d0], R6 ;  /* 0x0007d00601007387 */ /* 0x0011e80000100a00 */
[----:B------:R1:W-:Y:S01]  /*ac20*/  STL.64 [R1+0x7c8], R4 ;  /* 0x0007c80401007387 */ /* 0x0003e20000100a00 */
[----:B0-----:R-:W-:-:S02]  /*ac30*/  IMAD.MOV.U32 R6, RZ, RZ, R25 ;  /* 0x000000ffff067224 */ /* 0x001fc400078e0019 */
[----:B------:R-:W-:Y:S02]  /*ac40*/  IMAD.MOV.U32 R7, RZ, RZ, R24 ;  /* 0x000000ffff077224 */ /* 0x000fe400078e0018 */
[----:B-1----:R-:W-:Y:S02]  /*ac50*/  IMAD.MOV.U32 R4, RZ, RZ, R17 ;  /* 0x000000ffff047224 */ /* 0x002fe400078e0011 */
[----:B------:R-:W-:Y:S01]  /*ac60*/  IMAD.MOV.U32 R5, RZ, RZ, R16 ;  /* 0x000000ffff057224 */ /* 0x000fe200078e0010 */
[----:B------:R-:W3:Y:S04]  /*ac70*/  LDL.LU R17, [R1+0x8b4] ;  /* 0x0008b40001117983 */ /* 0x000ee80000300800 */
[----:B------:R-:W2:Y:S02]  /*ac80*/  LDL.LU R16, [R1+0x8b0] ;  /* 0x0008b00001107983 */ /* 0x000ea40000300800 */
[----:B----4-:R-:W-:Y:S02]  /*ac90*/  HMMA.16816.F32 R24, R4, R26, R20 ;  /* 0x0000001a0418723c */ /* 0x010fe40000001814 */
[----:B------:R-:W4:Y:S11]  /*aca0*/  LDL.LU.64 R20, [R1+0x8a8] ;  /* 0x0008a80001147983 */ /* 0x000f360000300a00 */
[----:B------:R-:W-:Y:S10]  /*acb0*/  @!UPT UIADD3 URZ, URZ, URZ, URZ ;  /* 0x0000003f3f3ff290 */ /* 0x000ff4000fffe03f */
[----:B------:R-:W-:Y:S01]  /*acc0*/  STL.64 [R1+0x80], R24 ;  /* 0x0000801801007387 */ /* 0x000fe20000100a00 */
[----:B------:R-:W-:Y:S02]  /*acd0*/  IMAD.MOV.U32 R22, RZ, RZ, R26 ;  /* 0x000000ffff167224 */ /* 0x000fe400078e001a */
[----:B------:R-:W-:Y:S02]  /*ace0*/  IMAD.MOV.U32 R23, RZ, RZ, R27 ;  /* 0x000000ffff177224 */ /* 0x000fe400078e001b */
[----:B------:R-:W0:Y:S04]  /*acf0*/  LDSM.16.MT88.4 R24, [R3+0x6180] ;  /* 0x006180000318783b */ /* 0x000e280000004200 */
[----:B0-----:R-:W-:Y:S04]  /*ad00*/  STL.64 [R1+0x7a8], R26 ;  /* 0x0007a81a01007387 */ /* 0x001fe80000100a00 */
[----:B------:R0:W-:Y:S04]  /*ad10*/  STL.64 [R1+0x7a0], R24 ;  /* 0x0007a01801007387 */ /* 0x0001e80000100a00 */
[----:B0-----:R-:W4:Y:S04]  /*ad20*/  LDL.LU R24, [R1+0x40] ;  /* 0x0000400001187983 */ /* 0x001f280000300800 */
[----:B------:R-:W4:Y:S01]  /*ad30*/  LDL.LU R25, [R1+0x44] ;  /* 0x0000440001197983 */ /* 0x000f220000300800 */
[----:B---3--:R-:W-:-:S02]  /*ad40*/  IMAD.MOV.U32 R27, RZ, RZ, R17 ;  /* 0x000000ffff1b7224 */ /* 0x008fc400078e0011 */
[----:B--2---:R-:W-:Y:S02]  /*ad50*/  IMAD.MOV.U32 R26, RZ, RZ, R16 ;  /* 0x000000ffff1a7224 */ /* 0x004fe400078e0010 */
[----:B------:R-:W2:Y:S04]  /*ad60*/  LDL.LU R16, [R1+0x8a4] ;  /* 0x0008a40001107983 */ /* 0x000ea80000300800 */
[----:B------:R-:W2:Y:S04]  /*ad70*/  LDL.LU R17, [R1+0x8a0] ;  /* 0x0008a00001117983 */ /* 0x000ea80000300800 */
[----:B------:R4:W-:Y:S02]  /*ad80*/  STL.64 [R1+0x860], R26 ;  /* 0x0008601a01007387 */ /* 0x0009e40000100a00 */
[----:B----4-:R-:W-:-:S02]  /*ad90*/  IMAD.MOV.U32 R26, RZ, RZ, R21 ;  /* 0x000000ffff1a7224 */ /* 0x010fc400078e0015 */
[----:B------:R-:W-:Y:S01]  /*ada0*/  IMAD.MOV.U32 R27, RZ, RZ, R19 ;  /* 0x000000ffff1b7224 */ /* 0x000fe200078e0013 */
[----:B------:R0:W-:Y:S02]  /*adb0*/  STL.64 [R1+0x858], R24 ;  /* 0x0008581801007387 */ /* 0x0001e40000100a00 */
[----:B0-----:R-:W-:Y:S02]  /*adc0*/  IMAD.MOV.U32 R24, RZ, RZ, R18 ;  /* 0x000000ffff187224 */ /* 0x001fe400078e0012 */
[----:B------:R-:W3:Y:S01]  /*add0*/  LDL.LU R18, [R1+0x89c] ;  /* 0x00089c0001127983 */ /* 0x000ee20000300800 */
[----:B------:R-:W-:-:S03]  /*ade0*/  IMAD.MOV.U32 R25, RZ, RZ, R20 ;  /* 0x000000ffff197224 */ /* 0x000fc600078e0014 */
[----:B------:R-:W4:Y:S04]  /*adf0*/  LDL.LU R20, [R1+0x898] ;  /* 0x0008980001147983 */ /* 0x000f280000300800 */
[----:B------:R-:W4:Y:S04]  /*ae00*/  LDL.LU R21, [R1+0x894] ;  /* 0x0008940001157983 */ /* 0x000f280000300800 */
[----:B------:R-:W3:Y:S04]  /*ae10*/  LDL.LU R19, [R1+0x890] ;  /* 0x0008900001137983 */ /* 0x000ee80000300800 */
[----:B------:R-:W3:Y:S04]  /*ae20*/  LDL.LU R4, [R1+0x50] ;  /* 0x0000500001047983 */ /* 0x000ee80000300800 */
[----:B------:R-:W3:Y:S04]  /*ae30*/  LDL.LU R5, [R1+0x54] ;  /* 0x0000540001057983 */ /* 0x000ee80000300800 */
[----:B------:R-:W3:Y:S04]  /*ae40*/  LDL.LU R6, [R1+0x58] ;  /* 0x0000580001067983 */ /* 0x000ee80000300800 */
[----:B------:R-:W3:Y:S04]  /*ae50*/  LDL.LU R7, [R1+0x5c] ;  /* 0x00005c0001077983 */ /* 0x000ee80000300800 */
[----:B------:R-:W-:Y:S01]  /*ae60*/  STL [R1+0x6c0], R3 ;  /* 0x0006c00301007387 */ /* 0x000fe20000100800 */
[C---:B--2---:R-:W-:Y:S08]  /*ae70*/  HMMA.16816.F32 R8, R12.reuse, R16, R8 ;  /* 0x000000100c08723c */ /* 0x044ff00000001808 */
[----:B----4-:R-:W-:Y:S01]  /*ae80*/  HMMA.16816.F32 R24, R12, R20, R24 ;  /* 0x000000140c18723c */ /* 0x010fe20000001818 */
[----:B---3--:R-:W-:Y:S04]  /*ae90*/  STL.64 [R1+0x870], R18 ;  /* 0x0008701201007387 */ /* 0x008fe80000100a00 */
[----:B------:R0:W-:Y:S04]  /*aea0*/  STL.64 [R1+0x868], R16 ;  /* 0x0008681001007387 */ /* 0x0001e80000100a00 */
[----:B0-----:R-:W2:Y:S04]  /*aeb0*/  LDL.LU R16, [R1+0xb0] ;  /* 0x0000b00001107983 */ /* 0x001ea80000300800 */
[----:B------:R-:W2:Y:S11]  /*aec0*/  LDL.LU R17, [R1+0xb4] ;  /* 0x0000b40001117983 */ /* 0x000eb60000300800 */
[----:B------:R-:W-:Y:S01]  /*aed0*/  IMAD.MOV.U32 R2, RZ, RZ, R24 ;  /* 0x000000ffff027224 */ /* 0x000fe200078e0018 */
[----:B------:R-:W2:Y:S01]  /*aee0*/  LDL.LU R18, [R1+0xb8] ;  /* 0x0000b80001127983 */ /* 0x000ea20000300800 */
[----:B------:R-:W-:-:S03]  /*aef0*/  IMAD.MOV.U32 R29, RZ, RZ, R25 ;  /* 0x000000ffff1d7224 */ /* 0x000fc600078e0019 */
[----:B------:R-:W2:Y:S01]  /*af00*/  LDL.LU R19, [R1+0xbc] ;  /* 0x0000bc0001137983 */ /* 0x000ea20000300800 */
[----:B------:R-:W-:-:S03]  /*af10*/  IMAD.MOV.U32 R28, RZ, RZ, R26 ;  /* 0x000000ffff1c7224 */ /* 0x000fc600078e001a */
[----:B------:R-:W3:Y:S01]  /*af20*/  LDL.LU R24, [R1+0xa0] ;  /* 0x0000a00001187983 */ /* 0x000ee20000300800 */
[----:B------:R-:W-:-:S03]  /*af30*/  IMAD.MOV.U32 R3, RZ, RZ, R27 ;  /* 0x000000ffff037224 */ /* 0x000fc600078e001b */
[----:B------:R-:W3:Y:S04]  /*af40*/  LDL.LU R25, [R1+0xa4] ;  /* 0x0000a40001197983 */ /* 0x000ee80000300800 */
[----:B------:R-:W3:Y:S04]  /*af50*/  LDL.LU R26, [R1+0xa8] ;  /* 0x0000a800011a7983 */ /* 0x000ee80000300800 */
[----:B------:R-:W3:Y:S04]  /*af60*/  LDL.LU R27, [R1+0xac] ;  /* 0x0000ac00011b7983 */ /* 0x000ee80000300800 */
[----:B------:R-:W4:Y:S04]  /*af70*/  LDL.LU R12, [R1+0x20] ;  /* 0x00002000010c7983 */ /* 0x000f280000300800 */
[----:B------:R-:W4:Y:S04]  /*af80*/  LDL.LU R13, [R1+0x24] ;  /* 0x00002400010d7983 */ /* 0x000f280000300800 */
[----:B------:R-:W2:Y:S04]  /*af90*/  LDL.LU R14, [R1+0x28] ;  /* 0x00002800010e7983 */ /* 0x000ea80000300800 */
[----:B------:R-:W2:Y:S04]  /*afa0*/  LDL.LU R15, [R1+0x2c] ;  /* 0x00002c00010f7983 */ /* 0x000ea80000300800 */
[----:B--2---:R-:W-:Y:S04]  /*afb0*/  STL.64 [R1+0x850], R14 ;  /* 0x0008500e01007387 */ /* 0x004fe80000100a00 */
[----:B----4-:R0:W-:Y:S04]  /*afc0*/  STL.64 [R1+0x848], R12 ;  /* 0x0008480c01007387 */ /* 0x0101e80000100a00 */
[----:B0-----:R-:W2:Y:S04]  /*afd0*/  LDL.LU R12, [R1+0x30] ;  /* 0x00003000010c7983 */ /* 0x001ea80000300800 */
[----:B------:R-:W2:Y:S04]  /*afe0*/  LDL.LU R13, [R1+0x34] ;  /* 0x00003400010d7983 */ /* 0x000ea80000300800 */
[----:B------:R-:W2:Y:S04]  /*aff0*/  LDL.LU R14, [R1+0x38] ;  /* 0x00003800010e7983 */ /* 0x000ea80000300800 */
[----:B------:R-:W2:Y:S04]  /*b000*/  LDL.LU R15, [R1+0x3c] ;  /* 0x00003c00010f7983 */ /* 0x000ea80000300800 */
[----:B------:R0:W-:Y:S04]  /*b010*/  STL.64 [R1+0x800], R10 ;  /* 0x0008000a01007387 */ /* 0x0001e80000100a00 */
[----:B------:R1:W-:Y:S01]  /*b020*/  STL.64 [R1+0x7f8], R8 ;  /* 0x0007f80801007387 */ /* 0x0003e20000100a00 */
[----:B0-----:R-:W-:-:S02]  /*b030*/  IMAD.MOV.U32 R10, RZ, RZ, R28 ;  /* 0x000000ffff0a7224 */ /* 0x001fc400078e001c */
[----:B------:R-:W-:Y:S02]  /*b040*/  IMAD.MOV.U32 R11, RZ, RZ, R3 ;  /* 0x000000ffff0b7224 */ /* 0x000fe400078e0003 */
[----:B-1----:R-:W-:Y:S02]  /*b050*/  IMAD.MOV.U32 R8, RZ, RZ, R2 ;  /* 0x000000ffff087224 */ /* 0x002fe400078e0002 */
[----:B------:R-:W-:Y:S01]  /*b060*/  IMAD.MOV.U32 R9, RZ, RZ, R29 ;  /* 0x000000ffff097224 */ /* 0x000fe200078e001d */
[----:B------:R-:W4:Y:S04]  /*b070*/  LDL.LU R2, [R1+0x88c] ;  /* 0x00088c0001027983 */ /* 0x000f280000300800 */
[----:B------:R-:W2:Y:S04]  /*b080*/  LDL.LU R29, [R1+0x888] ;  /* 0x00088800011d7983 */ /* 0x000ea80000300800 */
[----:B------:R-:W2:Y:S04]  /*b090*/  LDL.LU R28, [R1+0x884] ;  /* 0x00088400011c7983 */ /* 0x000ea80000300800 */
[----:B------:R-:W-:Y:S04]  /*b0a0*/  STL.64 [R1+0x820], R10 ;  /* 0x0008200a01007387 */ /* 0x000fe80000100a00 */
[----:B------:R0:W-:Y:S04]  /*b0b0*/  STL.64 [R1+0x818], R8 ;  /* 0x0008180801007387 */ /* 0x0001e80000100a00 */
[----:B0-----:R-:W2:Y:S04]  /*b0c0*/  LDL.LU R8, [R1+0x80] ;  /* 0x0000800001087983 */ /* 0x001ea80000300800 */
[----:B------:R-:W2:Y:S01]  /*b0d0*/  LDL.LU R9, [R1+0x84] ;  /* 0x0000840001097983 */ /* 0x000ea20000300800 */
[----:B------:R-:W-:Y:S01]  /*b0e0*/  HMMA.16816.F32 R16, R4, R20, R16 ;  /* 0x000000140410723c */ /* 0x000fe20000001810 */
[----:B------:R-:W-:-:S02]  /*b0f0*/  IMAD.MOV.U32 R10, RZ, RZ, R22 ;  /* 0x000000ffff0a7224 */ /* 0x000fc400078e0016 */
[----:B------:R-:W-:Y:S01]  /*b100*/  IMAD.MOV.U32 R11, RZ, RZ, R23 ;  /* 0x000000ffff0b7224 */ /* 0x000fe200078e0017 */
[----:B------:R-:W3:Y:S04]  /*b110*/  LDL.LU R22, [R1+0x880] ;  /* 0x0008800001167983 */ /* 0x000ee80000300800 */
[----:B------:R-:W3:Y:S04]  /*b120*/  LDL.LU R23, [R1+0x87c] ;  /* 0x00087c0001177983 */ /* 0x000ee80000300800 */
[----:B------:R0:W-:Y:S02]  /*b130*/  STL.64 [R1+0x830], R10 ;  /* 0x0008300a01007387 */ /* 0x0001e40000100a00 */
[----:B0-----:R-:W-:-:S10]  /*b140*/  IMAD.MOV.U32 R11, RZ, RZ, R0 ;  /* 0x000000ffff0b7224 */ /* 0x001fd400078e0000 */
[----:B------:R-:W-:Y:S02]  /*b150*/  IMAD.MOV.U32 R0, RZ, RZ, R19 ;  /* 0x000000ffff007224 */ /* 0x000fe400078e0013 */
[----:B------:R-:W-:Y:S02]  /*b160*/  IMAD.MOV.U32 R3, RZ, RZ, R17 ;  /* 0x000000ffff037224 */ /* 0x000fe400078e0011 */
[----:B----4-:R-:W-:Y:S02]  /*b170*/  IMAD.MOV.U32 R10, RZ, RZ, R2 ;  /* 0x000000ffff0a7224 */ /* 0x010fe400078e0002 */
[----:B------:R-:W-:Y:S01]  /*b180*/  IMAD.MOV.U32 R2, RZ, RZ, R18 ;  /* 0x000000ffff027224 */ /* 0x000fe200078e0012 */
[----:B--2---:R0:W-:Y:S02]  /*b190*/  STL.64 [R1+0x828], R8 ;  /* 0x0008280801007387 */ /* 0x0041e40000100a00 */
[----:B0-----:R-:W-:Y:S02]  /*b1a0*/  IMAD.MOV.U32 R8, RZ, RZ, R28 ;  /* 0x000000ffff087224 */ /* 0x001fe400078e001c */
[----:B------:R-:W2:Y:S01]  /*b1b0*/  LDL.LU R28, [R1+0x878] ;  /* 0x00087800011c7983 */ /* 0x000ea20000300800 */
[----:B------:R-:W-:-:S02]  /*b1c0*/  IMAD.MOV.U32 R9, RZ, RZ, R29 ;  /* 0x000000ffff097224 */ /* 0x000fc400078e001d */
[----:B------:R-:W-:Y:S01]  /*b1d0*/  IMAD.MOV.U32 R29, RZ, RZ, R16 ;  /* 0x000000ffff1d7224 */ /* 0x000fe200078e0010 */
[----:B------:R-:W4:Y:S04]  /*b1e0*/  LDL.LU.64 R18, [R1+0x870] ;  /* 0x0008700001127983 */ /* 0x000f280000300a00 */
[----:B------:R-:W3:Y:S02]  /*b1f0*/  LDL.LU.64 R16, [R1+0x868] ;  /* 0x0008680001107983 */ /* 0x000ee40000300a00 */
[----:B---3--:R-:W-:Y:S02]  /*b200*/  HMMA.16816.F32 R4, R4, R16, R24 ;  /* 0x000000100404723c */ /* 0x008fe40000001818 */
[----:B------:R-:W3:Y:S04]  /*b210*/  LDL.LU.64 R26, [R1+0x860] ;  /* 0x00086000011a7983 */ /* 0x000ee80000300a00 */
[----:B------:R-:W3:Y:S11]  /*b220*/  LDL.LU.64 R24, [R1+0x858] ;  /* 0x0008580001187983 */ /* 0x000ef60000300a00 */
[----:B------:R-:W-:Y:S06]  /*b230*/  @!UPT UIADD3 URZ, URZ, URZ, URZ ;  /* 0x0000003f3f3ff290 */ /* 0x000fec000fffe03f */
[----:B------:R0:W-:Y:S04]  /*b240*/  STL.64 [R1+0x7e0], R6 ;  /* 0x0007e00601007387 */ /* 0x0001e80000100a00 */
[----:B------:R1:W-:Y:S01]  /*b250*/  STL.64 [R1+0x7d8], R4 ;  /* 0x0007d80401007387 */ /* 0x0003e20000100a00 */
[----:B0-----:R-:W-:Y:S02]  /*b260*/  IMAD.MOV.U32 R6, RZ, RZ, R2 ;  /* 0x000000ffff067224 */ /* 0x001fe400078e0002 */
[----:B------:R-:W-:Y:S02]  /*b270*/  IMAD.MOV.U32 R7, RZ, RZ, R0 ;  /* 0x000000ffff077224 */ /* 0x000fe400078e0000 */
[----:B-1----:R-:W-:Y:S02]  /*b280*/  IMAD.MOV.U32 R4, RZ, RZ, R29 ;  /* 0x000000ffff047224 */ /* 0x002fe400078e001d */
[----:B------:R-:W-:Y:S01]  /*b290*/  IMAD.MOV.U32 R5, RZ, RZ, R3 ;  /* 0x000000ffff057224 */ /* 0x000fe200078e0003 */
        /* <DEDUP_REMOVED lines=16> */
[----:B-1----:R-:W-:Y:S01]  /*b3a0*/  IMAD.MOV.U32 R24, RZ, RZ, R29 ;  /* 0x000000ffff187224 */ /* 0x002fe200078e001d */
        /* <DEDUP_REMOVED lines=9> */
[----:B------:R-:W-:Y:S02]  /*b440*/  IMAD.MOV.U32 R25, RZ, RZ, R3 ;  /* 0x000000ffff197224 */ /* 0x000fe400078e0003 */
[----:B------:R-:W-:Y:S01]  /*b450*/  IMAD.MOV.U32 R26, RZ, RZ, R2 ;  /* 0x000000ffff1a7224 */ /* 0x000fe200078e0002 */
[----:B---3--:R-:W-:Y:S01]  /*b460*/  HMMA.16816.F32 R12, R12, R16, R8 ;  /* 0x000000100c0c723c */ /* 0x008fe20000001808 */
[----:B------:R-:W3:Y:S04]  /*b470*/  LDL.LU.64 R10, [R1+0x820] ;  /* 0x00082000010a7983 */ /* 0x000ee80000300a00 */
[----:B------:R-:W3:Y:S11]  /*b480*/  LDL.LU.64 R8, [R1+0x818] ;  /* 0x0008180001087983 */ /* 0x000ef60000300a00 */
[----:B------:R-:W-:Y:S07]  /*b490*/  @!UPT UIADD3 URZ, URZ, URZ, URZ ;  /* 0x0000003f3f3ff290 */ /* 0x000fee000fffe03f */
[----:B------:R0:W-:Y:S01]  /*b4a0*/  STL.64 [R1], R12 ;  /* 0x0000000c01007387 */ /* 0x0001e20000100a00 */
[----:B------:R-:W-:Y:S02]  /*b4b0*/  IMAD.MOV.U32 R3, RZ, RZ, R14 ;  /* 0x000000ffff037224 */ /* 0x000fe400078e000e */
[----:B------:R-:W-:Y:S02]  /*b4c0*/  IMAD.MOV.U32 R2, RZ, RZ, R15 ;  /* 0x000000ffff027224 */ /* 0x000fe400078e000f */
[----:B------:R-:W3:Y:S04]  /*b4d0*/  LDL.LU.64 R14, [R1+0x810] ;  /* 0x00081000010e7983 */ /* 0x000ee80000300a00 */
[----:B0-----:R-:W3:Y:S02]  /*b4e0*/  LDL.LU.64 R12, [R1+0x808] ;  /* 0x00080800010c7983 */ /* 0x001ee40000300a00 */
[----:B---3--:R-:W-:Y:S11]  /*b4f0*/  HMMA.16816.F32 R8, R12, R22, R8 ;  /* 0x000000160c08723c */ /* 0x008ff60000001808 */
[----:B------:R-:W-:Y:S11]  /*b500*/  @!UPT UIADD3 URZ, URZ, URZ, URZ ;  /* 0x0000003f3f3ff290 */ /* 0x000ff6000fffe03f */
[----:B------:R-:W-:Y:S01]  /*b510*/  @!UPT UIADD3 URZ, URZ, URZ, URZ ;  /* 0x0000003f3f3ff290 */ /* 0x000fe2000fffe03f */
[----:B------:R-:W-:Y:S01]  /*b520*/  STL.64 [R1+0xb0], R8 ;  /* 0x0000b00801007387 */ /* 0x000fe20000100a00 */
[----:B------:R-:W-:-:S03]  /*b530*/  IMAD.MOV.U32 R16, RZ, RZ, R8 ;  /* 0x000000ffff107224 */ /* 0x000fc600078e0008 */
[----:B------:R0:W-:Y:S04]  /*b540*/  STL.64 [R1+0xb8], R10 ;  /* 0x0000b80a01007387 */ /* 0x0001e80000100a00 */
[----:B0-----:R-:W4:Y:S04]  /*b550*/  LDL.LU.64 R10, [R1+0x800] ;  /* 0x00080000010a7983 */ /* 0x001f280000300a00 */
[----:B------:R-:W4:Y:S04]  /*b560*/  LDL.LU.64 R8, [R1+0x7f8] ;  /* 0x0007f80001087983 */ /* 0x000f280000300a00 */
[----:B------:R-:W-:Y:S01]  /*b570*/  STL [R1+0x6c4], R16 ;  /* 0x0006c41001007387 */ /* 0x000fe20000100800 */
[----:B----4-:R-:W-:Y:S11]  /*b580*/  HMMA.16816.F32 R8, R12, R18, R8 ;  /* 0x000000120c08723c */ /* 0x010ff60000001808 */
[----:B------:R-:W-:Y:S11]  /*b590*/  @!UPT UIADD3 URZ, URZ, URZ, URZ ;  /* 0x0000003f3f3ff290 */ /* 0x000ff6000fffe03f */
[----:B------:R-:W-:Y:S01]  /*b5a0*/  @!UPT UIADD3 URZ, URZ, URZ, URZ ;  /* 0x0000003f3f3ff290 */ /* 0x000fe2000fffe03f */
[----:B------:R-:W-:Y:S01]  /*b5b0*/  STL.64 [R1+0xa0], R8 ;  /* 0x0000a00801007387 */ /* 0x000fe20000100a00 */
[----:B------:R-:W-:Y:S02]  /*b5c0*/  IMAD.MOV.U32 R13, RZ, RZ, R10 ;  /* 0x000000ffff0d7224 */ /* 0x000fe400078e000a */
[----:B------:R-:W-:Y:S01]  /*b5d0*/  IMAD.MOV.U32 R17, RZ, RZ, R8 ;  /* 0x000000ffff117224 */ /* 0x000fe200078e0008 */
[----:B------:R0:W-:Y:S04]  /*b5e0*/  STL.64 [R1+0xa8], R10 ;  /* 0x0000a80a01007387 */ /* 0x0001e80000100a00 */
[----:B0-----:R-:W3:Y:S04]  /*b5f0*/  LDL.LU.64 R10, [R1+0x7f0] ;  /* 0x0007f000010a7983 */ /* 0x001ee80000300a00 */
[----:B------:R-:W3:Y:S04]  /*b600*/  LDL.LU.64 R8, [R1+0x7e8] ;  /* 0x0007e80001087983 */ /* 0x000ee80000300a00 */
[----:B------:R-:W4:Y:S04]  /*b610*/  LDL.LU R12, [R1+0x248] ;  /* 0x00024800010c7983 */ /* 0x000f280000300800 */
[----:B------:R0:W-:Y:S04]  /*b620*/  STL [R1+0x6cc], R17 ;  /* 0x0006cc1101007387 */ /* 0x0001e80000100800 */
[----:B0-----:R-:W2:Y:S04]  /*b630*/  LDL.LU.64 R16, [R1+0xf0] ;  /* 0x0000f00001107983 */ /* 0x001ea80000300a00 */
[----:B------:R-:W-:Y:S01]  /*b640*/  STL [R1+0x6c8], R13 ;  /* 0x0006c80d01007387 */ /* 0x000fe20000100800 */
[C---:B---3--:R-:W-:Y:S11]  /*b650*/  HMMA.16816.F32 R4, R8.reuse, R22, R4 ;  /* 0x000000160804723c */ /* 0x048ff60000001804 */
[----:B------:R-:W-:Y:S11]  /*b660*/  @!UPT UIADD3 URZ, URZ, URZ, URZ ;  /* 0x0000003f3f3ff290 */ /* 0x000ff6000fffe03f */
[----:B------:R-:W-:Y:S01]  /*b670*/  @!UPT UIADD3 URZ, URZ, URZ, URZ ;  /* 0x0000003f3f3ff290 */ /* 0x000fe2000fffe03f */
[----:B------:R-:W-:Y:S04]  /*b680*/  STL.64 [R1+0x90], R4 ;  /* 0x0000900401007387 */ /* 0x000fe80000100a00 */
[----:B------:R0:W-:Y:S04]  /*b690*/  STL.64 [R1+0x98], R6 ;  /* 0x0000980601007387 */ /* 0x0001e80000100a00 */
[----:B0-----:R-:W3:Y:S04]  /*b6a0*/  LDL.LU.64 R6, [R1+0x7e0] ;  /* 0x0007e00001067983 */ /* 0x001ee80000300a00 */
[----:B------:R-:W3:Y:S02]  /*b6b0*/  LDL.LU.64 R4, [R1+0x7d8] ;  /* 0x0007d80001047983 */ /* 0x000ee40000300a00 */
[----:B---3--:R-:W-:Y:S02]  /*b6c0*/  HMMA.16816.F32 R8, R8, R18, R4 ;  /* 0x000000120808723c */ /* 0x008fe40000001804 */
[----:B------:R-:W3:Y:S04]  /*b6d0*/  LDL.LU.64 R6, [R1+0x7d0] ;  /* 0x0007d00001067983 */ /* 0x000ee80000300a00 */
[----:B------:R-:W3:Y:S11]  /*b6e0*/  LDL.LU.64 R4, [R1+0x7c8] ;  /* 0x0007c80001047983 */ /* 0x000ef60000300a00 */
[----:B------:R-:W-:Y:S06]  /*b6f0*/  @!UPT UIADD3 URZ, URZ, URZ, URZ ;  /* 0x0000003f3f3ff290 */ /* 0x000fec000fffe03f */
[----:B------:R0:W-:Y:S04]  /*b700*/  STL.64 [R1+0x80], R8 ;  /* 0x0000800801007387 */ /* 0x0001e80000100a00 */
[----:B------:R-:W-:Y:S01]  /*b710*/  STL.64 [R1+0x88], R10 ;  /* 0x0000880a01007387 */ /* 0x000fe20000100a00 */
[----:B0-----:R-:W-:Y:S02]  /*b720*/  IMAD.MOV.U32 R9, RZ, RZ, R8 ;  /* 0x000000ffff097224 */ /* 0x001fe400078e0008 */
[----:B------:R-:W-:-:S03]  /*b730*/  IMAD.MOV.U32 R8, RZ, RZ, R29 ;  /* 0x000000ffff087224 */ /* 0x000fc600078e001d */
[----:B------:R0:W-:Y:S04]  /*b740*/  STL [R1+0x6d0], R9 ;  /* 0x0006d00901007387 */ /* 0x0001e80000100800 */
[----:B------:R-:W2:Y:S01]  /*b750*/  LDL.LU R29, [R1+0x7c4] ;  /* 0x0007c400011d7983 */ /* 0x000ea20000300800 */
[----:B0-----:R-:W-:-:S03]  /*b760*/  IMAD.MOV.U32 R9, RZ, RZ, R0 ;  /* 0x000000ffff097224 */ /* 0x001fc600078e0000 */
[----:B------:R-:W2:Y:S01]  /*b770*/  LDL.LU R0, [R1+0x7c0] ;  /* 0x0007c00001007983 */ /* 0x000ea20000300800 */
[----:B---3--:R-:W-:Y:S11]  /*b780*/  HMMA.16816.F32 R24, R4, R22, R24 ;  /* 0x000000160418723c */ /* 0x008ff60000001818 */
[----:B------:R-:W-:Y:S11]  /*b790*/  @!UPT UIADD3 URZ, URZ, URZ, URZ ;  /* 0x0000003f3f3ff290 */ /* 0x000ff6000fffe03f */
[----:B------:R-:W-:Y:S01]  /*b7a0*/  @!UPT UIADD3 URZ, URZ, URZ, URZ ;  /* 0x0000003f3f3ff290 */ /* 0x000fe2000fffe03f */
[----:B------:R-:W-:Y:S01]  /*b7b0*/  STL.64 [R1+0x50], R24 ;  /* 0x0000501801007387 */ /* 0x000fe20000100a00 */
[----:B------:R-:W-:-:S03]  /*b7c0*/  IMAD.MOV.U32 R14, RZ, RZ, R26 ;  /* 0x000000ffff0e7224 */ /* 0x000fc600078e001a */
[----:B------:R0:W-:Y:S04]  /*b7d0*/  STL.64 [R1+0x58], R26 ;  /* 0x0000581a01007387 */ /* 0x0001e80000100a00 */
[----:B0-----:R-:W3:Y:S04]  /*b7e0*/  LDL.LU.64 R26, [R1+0x7b8] ;  /* 0x0007b800011a7983 */ /* 0x001ee80000300a00 */
[----:B------:R-:W3:Y:S04]  /*b7f0*/  LDL.LU.64 R24, [R1+0x7b0] ;  /* 0x0007b00001187983 */ /* 0x000ee80000300a00 */
[----:B------:R-:W-:Y:S01]  /*b800*/  STL [R1+0x6d4], R14 ;  /* 0x0006d40e01007387 */ /* 0x000fe20000100800 */
[----:B------:R-:W-:Y:S01]  /*b810*/  IMAD.MOV.U32 R10, RZ, RZ, R21 ;  /* 0x000000ffff0a7224 */ /* 0x000fe200078e0015 */
[----:B---3--:R-:W-:Y:S02]  /*b820*/  HMMA.16816.F32 R4, R4, R18, R24 ;  /* 0x000000120404723c */ /* 0x008fe40000001818 */
[----:B------:R-:W3:Y:S04]  /*b830*/  LDL.LU.64 R26, [R1+0x7a8] ;  /* 0x0007a800011a7983 */ /* 0x000ee80000300a00 */
[----:B------:R-:W3:Y:S01]  /*b840*/  LDL.LU.64 R24, [R1+0x7a0] ;  /* 0x0007a00001187983 */ /* 0x000ee20000300a00 */
[----:B------:R-:W-:-:S02]  /*b850*/  IMAD.MOV.U32 R11, RZ, RZ, R20 ;  /* 0x000000ffff0b7224 */ /* 0x000fc400078e0014 */
[----:B------:R-:W-:-:S04]  /*b860*/  IMAD.MOV.U32 R13, RZ, RZ, c[0x0][0x188] ;  /* 0x00006200ff0d7624 */ /* 0x000fc800078e00ff */
[----:B------:R-:W-:-:S04]  /*b870*/  IMAD.SHL.U32 R13, R13, 0x40, RZ ;  /* 0x000000400d0d7824 */ /* 0x000fc800078e00ff */
[----:B------:R-:W-:-:S07]  /*b880*/  IMAD.SHL.U32 R13, R13, 0x2, RZ ;  /* 0x000000020d0d7824 */ /* 0x000fce00078e00ff */
[----:B------:R-:W-:Y:S01]  /*b890*/  IMAD.MOV.U32 R15, RZ, RZ, R6 ;  /* 0x000000ffff0f7224 */ /* 0x000fe200078e0006 */
[----:B------:R-:W-:Y:S04]  /*b8a0*/  STL.64 [R1+0x40], R4 ;  /* 0x0000400401007387 */ /* 0x000fe80000100a00 */
[----:B------:R2:W-:Y:S04]  /*b8b0*/  STL.64 [R1+0x48], R6 ;  /* 0x0000480601007387 */ /* 0x0005e80000100a00 */
[----:B------:R-:W-:Y:S01]  /*b8c0*/  STL [R1+0x6d8], R15 ;  /* 0x0006d80f01007387 */ /* 0x000fe20000100800 */
[----:B----4-:R-:W-:-:S02]  /*b8d0*/  IADD3 R12, R12, 0x1, RZ ;  /* 0x000000010c0c7810 */ /* 0x010fc40007ffe0ff */
[-C--:B--2---:R-:W-:Y:S02]  /*b8e0*/  IADD3 R6, P0, R16, R13.reuse, RZ ;  /* 0x0000000d10067210 */ /* 0x084fe40007f1e0ff */
[----:B------:R-:W-:Y:S01]  /*b8f0*/  IADD3 R7, P1, R28, R13, RZ ;  /* 0x0000000d1c077210 */ /* 0x000fe20007f3e0ff */
[----:B---3--:R-:W-:Y:S11]  /*b900*/  HMMA.16816.F32 R20, R24, R22, R8 ;  /* 0x000000161814723c */ /* 0x008ff60000001808 */
[----:B------:R-:W-:Y:S11]  /*b910*/  @!UPT UIADD3 URZ, URZ, URZ, URZ ;  /* 0x0000003f3f3ff290 */ /* 0x000ff6000fffe03f */
[----:B------:R-:W-:Y:S01]  /*b920*/  @!UPT UIADD3 URZ, URZ, URZ, URZ ;  /* 0x0000003f3f3ff290 */ /* 0x000fe2000fffe03f */
[----:B------:R-:W-:Y:S04]  /*b930*/  STL [R1+0x6e8], R20 ;  /* 0x0006e81401007387 */ /* 0x000fe80000100800 */
[----:B------:R-:W-:Y:S04]  /*b940*/  STL [R1+0x6e4], R21 ;  /* 0x0006e41501007387 */ /* 0x000fe80000100800 */
[----:B------:R-:W-:Y:S04]  /*b950*/  STL [R1+0x6e0], R22 ;  /* 0x0006e01601007387 */ /* 0x000fe80000100800 */
[----:B------:R-:W-:Y:S04]  /*b960*/  STL [R1+0x6dc], R23 ;  /* 0x0006dc1701007387 */ /* 0x000fe80000100800 */
[----:B------:R-:W-:Y:S04]  /*b970*/  STL [R1+0x6ec], R6 ;  /* 0x0006ec0601007387 */ /* 0x000fe80000100800 */
[----:B------:R0:W-:Y:S04]  /*b980*/  STL [R1+0x6f0], R7 ;  /* 0x0006f00701007387 */ /* 0x0001e80000100800 */
[----:B0-----:R-:W2:Y:S04]  /*b990*/  LDL.LU R7, [R1+0x5d4] ;  /* 0x0005d40001077983 */ /* 0x001ea80000300800 */
[----:B------:R-:W3:Y:S04]  /*b9a0*/  LDL.LU R6, [R1+0x5a8] ;  /* 0x0005a80001067983 */ /* 0x000ee80000300800 */
[----:B------:R-:W-:Y:S04]  /*b9b0*/  STL [R1+0x248], R12 ;  /* 0x0002480c01007387 */ /* 0x000fe80000100800 */
[----:B------:R-:W4:Y:S04]  /*b9c0*/  LDL.LU R23, [R1+0x5cc] ;  /* 0x0005cc0001177983 */ /* 0x000f280000300800 */
[----:B------:R-:W4:Y:S04]  /*b9d0*/  LDL.LU R22, [R1+0x5a0] ;  /* 0x0005a00001167983 */ /* 0x000f280000300800 */
[----:B------:R-:W2:Y:S04]  /*b9e0*/  LDL.LU R21, [R1+0x5c4] ;  /* 0x0005c40001157983 */ /* 0x000ea80000300800 */
[----:B------:R-:W2:Y:S04]  /*b9f0*/  LDL.LU R20, [R1+0x598] ;  /* 0x0005980001147983 */ /* 0x000ea80000300800 */
[----:B----4-:R-:W-:Y:S04]  /*ba00*/  STL.64 [R1+0x798], R22 ;  /* 0x0007981601007387 */ /* 0x010fe80000100a00 */
[----:B--2---:R0:W-:Y:S04]  /*ba10*/  STL.64 [R1+0x790], R20 ;  /* 0x0007901401007387 */ /* 0x0041e80000100a00 */
[----:B0-----:R-:W2:Y:S04]  /*ba20*/  LDL.LU R20, [R1] ;  /* 0x0000000001147983 */ /* 0x001ea80000300800 */
[----:B------:R-:W2:Y:S01]  /*ba30*/  LDL.LU R21, [R1+0x4] ;  /* 0x0000040001157983 */ /* 0x000ea20000300800 */
[----:B------:R-:W-:-:S02]  /*ba40*/  IMAD.MOV.U32 R22, RZ, RZ, R3 ;  /* 0x000000ffff167224 */ /* 0x000fc400078e0003 */
[----:B------:R-:W-:Y:S01]  /*ba50*/  IMAD.MOV.U32 R23, RZ, RZ, R2 ;  /* 0x000000ffff177224 */ /* 0x000fe200078e0002 */
[----:B------:R-:W4:Y:S01]  /*ba60*/  LDL.LU R15, [R1+0x5bc] ;  /* 0x0005bc00010f7983 */ /* 0x000f220000300800 */
[----:B------:R-:W-:-:S03]  /*ba70*/  IMAD.X R4, R17, 0x1, R0, P0 ;  /* 0x0000000111047824 */ /* 0x000fc600000e0600 */
[----:B------:R-:W3:Y:S04]  /*ba80*/  LDL.LU R14, [R1+0x590] ;  /* 0x00059000010e7983 */ /* 0x000ee80000300800 */
[----:B------:R-:W3:Y:S04]  /*ba90*/  LDL.LU R9, [R1+0x5b4] ;  /* 0x0005b40001097983 */ /* 0x000ee80000300800 */
[----:B------:R-:W3:Y:S01]  /*baa0*/  LDL.LU R13, [R1+0x588] ;  /* 0x00058800010d7983 */ /* 0x000ee20000300800 */
[----:B------:R-:W-:-:S03]  /*bab0*/  IMAD.X R5, R29, 0x1, R0, P1 ;  /* 0x000000011d057824 */ /* 0x000fc600008e0600 */
[----:B------:R-:W3:Y:S04]  /*bac0*/  LDL.LU R17, [R1+0x5ac] ;  /* 0x0005ac0001117983 */ /* 0x000ee80000300800 */
[----:B------:R-:W3:Y:S04]  /*bad0*/  LDL.LU R16, [R1+0x580] ;  /* 0x0005800001107983 */ /* 0x000ee80000300800 */
[----:B------:R-:W3:Y:S04]  /*bae0*/  LDL.LU R3, [R1+0x5a4] ;  /* 0x0005a40001037983 */ /* 0x000ee80000300800 */
[----:B------:R-:W3:Y:S04]  /*baf0*/  LDL.LU R2, [R1+0x578] ;  /* 0x0005780001027983 */ /* 0x000ee80000300800 */
[----:B------:R0:W-:Y:S04]  /*bb00*/  STL [R1+0x6f4], R4 ;  /* 0x0006f40401007387 */ /* 0x0001e80000100800 */
[----:B0-----:R-:W3:Y:S04]  /*bb10*/  LDL.LU R4, [R1+0x5b0] ;  /* 0x0005b00001047983 */ /* 0x001ee80000300800 */
[----:B------:R-:W3:Y:S04]  /*bb20*/  LDL.LU R28, [R1+0x5c0] ;  /* 0x0005c000011c7983 */ /* 0x000ee80000300800 */
[----:B------:R-:W3:Y:S04]  /*bb30*/  LDL.LU R29, [R1+0x5b8] ;  /* 0x0005b800011d7983 */ /* 0x000ee80000300800 */
[----:B------:R-:W-:Y:S01]  /*bb40*/  STL [R1+0x6f8], R5 ;  /* 0x0006f80501007387 */ /* 0x000fe20000100800 */
[----:B--2---:R-:W-:Y:S03]  /*bb50*/  HMMA.16816.F32 R24, R24, R18, R20 ;  /* 0x000000121818723c */ /* 0x004fe60000001814 */
[----:B------:R-:W2:Y:S04]  /*bb60*/  LDL.LU.64 R22, [R1+0x798] ;  /* 0x0007980001167983 */ /* 0x000ea80000300a00 */
[----:B------:R-:W2:Y:S11]  /*bb70*/  LDL.LU.64 R20, [R1+0x790] ;  /* 0x0007900001147983 */ /* 0x000eb60000300a00 */
[----:B------:R-:W-:Y:S05]  /*bb80*/  @!UPT UIADD3 URZ, URZ, URZ, URZ ;  /* 0x0000003f3f3ff290 */ /* 0x000fea000fffe03f */
[----:B------:R0:W-:Y:S01]  /*bb90*/  STL.64 [R1+0xd0], R24 ;  /* 0x0000d01801007387 */ /* 0x0001e20000100a00 */
[----:B------:R-:W-:Y:S02]  /*bba0*/  IMAD.MOV.U32 R8, RZ, RZ, R26 ;  /* 0x000000ffff087224 */ /* 0x000fe400078e001a */
[----:B------:R-:W-:Y:S01]  /*bbb0*/  IMAD.MOV.U32 R11, RZ, RZ, R25 ;  /* 0x000000ffff0b7224 */ /* 0x000fe200078e0019 */
[----:B------:R1:W-:Y:S01]  /*bbc0*/  STL.64 [R1+0xd8], R26 ;  /* 0x0000d81a01007387 */ /* 0x0003e20000100a00 */
[----:B------:R-:W-:-:S03]  /*bbd0*/  IMAD.MOV.U32 R12, RZ, RZ, R27 ;  /* 0x000000ffff0c7224 */ /* 0x000fc600078e001b */
[----:B0-----:R-:W2:Y:S04]  /*bbe0*/  LDL R25, [R1+0x688] ;  /* 0x0006880001197983 */ /* 0x001ea80000100800 */
[----:B-1----:R-:W2:Y:S04]  /*bbf0*/  LDL R26, [R1+0x248] ;  /* 0x00024800011a7983 */ /* 0x002ea80000100800 */
[----:B------:R-:W2:Y:S04]  /*bc00*/  LDL.LU R27, [R1+0x5d8] ;  /* 0x0005d800011b7983 */ /* 0x000ea80000300800 */
[----:B------:R-:W2:Y:S04]  /*bc10*/  LDL.LU R18, [R1+0x5d0] ;  /* 0x0005d00001127983 */ /* 0x000ea80000300800 */
[----:B------:R-:W2:Y:S01]  /*bc20*/  LDL.LU R19, [R1+0x5c8] ;  /* 0x0005c80001137983 */ /* 0x000ea20000300800 */
[----:B------:R-:W-:-:S04]  /*bc30*/  IMAD.MOV.U32 R5, RZ, RZ, c[0x0][0x188] ;  /* 0x00006200ff057624 */ /* 0x000fc800078e00ff */
[----:B------:R-:W-:Y:S02]  /*bc40*/  IMAD.SHL.U32 R5, R5, 0x40, RZ ;  /* 0x0000004005057824 */ /* 0x000fe400078e00ff */
[----:B------:R-:W-:Y:S02]  /*bc50*/  IMAD.MOV.U32 R10, RZ, RZ, R24 ;  /* 0x000000ffff0a7224 */ /* 0x000fe400078e0018 */
[----:B------:R-:W-:-:S03]  /*bc60*/  IMAD.SHL.U32 R5, R5, 0x2, RZ ;  /* 0x0000000205057824 */ /* 0x000fc600078e00ff */
[----:B------:R-:W-:Y:S02]  /*bc70*/  STL [R1+0x708], R10 ;  /* 0x0007080a01007387 */ /* 0x000fe40000100800 */
[-C--:B---3--:R-:W-:Y:S02]  /*bc80*/  IADD3 R28, P6, R28, R5.reuse, RZ ;  /* 0x000000051c1c7210 */ /* 0x088fe40007fde0ff */
[----:B------:R-:W-:Y:S01]  /*bc90*/  STL [R1+0x704], R11 ;  /* 0x0007040b01007387 */ /* 0x000fe20000100800 */
[----:B------:R-:W-:-:S03]  /*bca0*/  IADD3 R29, P1, R29, R5, RZ ;  /* 0x000000051d1d7210 */ /* 0x000fc60007f3e0ff */
[----:B------:R-:W-:Y:S01]  /*bcb0*/  STL [R1+0x700], R8 ;  /* 0x0007000801007387 */ /* 0x000fe20000100800 */
[----:B------:R-:W-:-:S03]  /*bcc0*/  IADD3 R4, P2, R4, R5, RZ ;  /* 0x0000000504047210 */ /* 0x000fc60007f5e0ff */
[----:B------:R-:W-:Y:S01]  /*bcd0*/  STL [R1+0x6fc], R12 ;  /* 0x0006fc0c01007387 */ /* 0x000fe20000100800 */
[--C-:B----4-:R-:W-:Y:S01]  /*bce0*/  IMAD.X R15, R15, 0x1, R0.reuse, P6 ;  /* 0x000000010f0f7824 */ /* 0x110fe200030e0600 */
[-C--:B------:R-:W-:Y:S01]  /*bcf0*/  IADD3 R14, P6, R14, R5.reuse, RZ ;  /* 0x000000050e0e7210 */ /* 0x080fe20007fde0ff */
[--C-:B------:R-:W-:Y:S01]  /*bd00*/  IMAD.X R9, R9, 0x1, R0.reuse, P1 ;  /* 0x0000000109097824 */ /* 0x100fe200008e0600 */
[-C--:B------:R-:W-:Y:S01]  /*bd10*/  IADD3 R13, P1, R13, R5.reuse, RZ ;  /* 0x000000050d0d7210 */ /* 0x080fe20007f3e0ff */
[----:B------:R-:W-:Y:S01]  /*bd20*/  IMAD.X R17, R17, 0x1, R0, P2 ;  /* 0x0000000111117824 */ /* 0x000fe200010e0600 */
[-C--:B------:R-:W-:Y:S02]  /*bd30*/  IADD3 R16, P2, R16, R5.reuse, RZ ;  /* 0x0000000510107210 */ /* 0x080fe40007f5e0ff */
[-C--:B--2---:R-:W-:Y:S02]  /*bd40*/  IADD3 R27, P3, R27, R5.reuse, RZ ;  /* 0x000000051b1b7210 */ /* 0x084fe40007f7e0ff */
[----:B------:R-:W-:-:S03]  /*bd50*/  IADD3 R18, P4, R18, R5, RZ ;  /* 0x0000000512127210 */ /* 0x000fc60007f9e0ff */
[----:B------:R-:W-:Y:S01]  /*bd60*/  STL [R1+0x5d8], R27 ;  /* 0x0005d81b01007387 */ /* 0x000fe20000100800 */
[----:B------:R-:W-:-:S03]  /*bd70*/  IADD3 R19, P5, R19, R5, RZ ;  /* 0x0000000513137210 */ /* 0x000fc60007fbe0ff */
[----:B------:R-:W-:Y:S01]  /*bd80*/  STL [R1+0x5d0], R18 ;  /* 0x0005d01201007387 */ /* 0x000fe20000100800 */
[--C-:B------:R-:W-:Y:S01]  /*bd90*/  IMAD.X R7, R7, 0x1, R0.reuse, P3 ;  /* 0x0000000107077824 */ /* 0x100fe200018e0600 */
[-C--:B------:R-:W-:Y:S01]  /*bda0*/  IADD3 R6, P3, R6, R5.reuse, RZ ;  /* 0x0000000506067210 */ /* 0x080fe20007f7e0ff */
[--C-:B------:R-:W-:Y:S01]  /*bdb0*/  IMAD.X R23, R23, 0x1, R0.reuse, P4 ;  /* 0x0000000117177824 */ /* 0x100fe200020e0600 */
[----:B------:R-:W-:Y:S01]  /*bdc0*/  STL [R1+0x5c8], R19 ;  /* 0x0005c81301007387 */ /* 0x000fe20000100800 */
[-C--:B------:R-:W-:Y:S01]  /*bdd0*/  IADD3 R22, P4, R22, R5.reuse, RZ ;  /* 0x0000000516167210 */ /* 0x080fe20007f9e0ff */
[----:B------:R-:W-:Y:S02]  /*bde0*/  IMAD.X R21, R21, 0x1, R0, P5 ;  /* 0x0000000115157824 */ /* 0x000fe400028e0600 */
[----:B------:R-:W-:Y:S01]  /*bdf0*/  STL [R1+0x5c0], R28 ;  /* 0x0005c01c01007387 */ /* 0x000fe20000100800 */
[----:B------:R-:W-:-:S03]  /*be00*/  IADD3 R20, P5, R20, R5, RZ ;  /* 0x0000000514147210 */ /* 0x000fc60007fbe0ff */
        /* <DEDUP_REMOVED lines=8> */
[----:B------:R-:W-:-:S03]  /*be90*/  IMAD.X R3, R3, 0x1, R0, P3 ;  /* 0x0000000103037824 */ /* 0x000fc600018e0600 */
[----:B------:R-:W-:Y:S04]  /*bea0*/  STL [R1+0x5bc], R15 ;  /* 0x0005bc0f01007387 */ /* 0x000fe80000100800 */
[----:B------:R-:W-:Y:S04]  /*beb0*/  STL [R1+0x590], R14 ;  /* 0x0005900e01007387 */ /* 0x000fe80000100800 */
[----:B------:R-:W-:Y:S01]  /*bec0*/  STL [R1+0x5b4], R9 ;  /* 0x0005b40901007387 */ /* 0x000fe20000100800 */
[----:B------:R-:W-:-:S03]  /*bed0*/  IADD3 R2, P3, R2, R5, RZ ;  /* 0x0000000502027210 */ /* 0x000fc60007f7e0ff */
[----:B------:R-:W-:Y:S04]  /*bee0*/  STL [R1+0x588], R13 ;  /* 0x0005880d01007387 */ /* 0x000fe80000100800 */
[----:B------:R-:W-:Y:S04]  /*bef0*/  STL [R1+0x5ac], R17 ;  /* 0x0005ac1101007387 */ /* 0x000fe80000100800 */
[----:B------:R0:W-:Y:S04]  /*bf00*/  STL [R1+0x788], R5 ;  /* 0x0007880501007387 */ /* 0x0001e80000100800 */
[----:B------:R-:W-:Y:S04]  /*bf10*/  STL [R1+0x580], R16 ;  /* 0x0005801001007387 */ /* 0x000fe80000100800 */
[----:B0-----:R-:W2:Y:S04]  /*bf20*/  LDL.LU R5, [R1+0x59c] ;  /* 0x00059c0001057983 */ /* 0x001ea80000300800 */
[----:B------:R-:W-:Y:S04]  /*bf30*/  STL [R1+0x5a4], R3 ;  /* 0x0005a40301007387 */ /* 0x000fe80000100800 */
[----:B------:R-:W3:Y:S04]  /*bf40*/  LDL.LU R12, [R1+0x58c] ;  /* 0x00058c00010c7983 */ /* 0x000ee80000300800 */
[----:B------:R-:W-:Y:S04]  /*bf50*/  STL [R1+0x578], R2 ;  /* 0x0005780201007387 */ /* 0x000fe80000100800 */
[----:B---3--:R0:W-:Y:S04]  /*bf60*/  STL [R1+0x77c], R12 ;  /* 0x00077c0c01007387 */ /* 0x0081e80000100800 */
[----:B0-----:R-:W3:Y:S04]  /*bf70*/  LDL.LU R12, [R1+0x568] ;  /* 0x00056800010c7983 */ /* 0x001ee80000300800 */
[----:B---3--:R0:W-:Y:S04]  /*bf80*/  STL [R1+0x780], R12 ;  /* 0x0007800c01007387 */ /* 0x0081e80000100800 */
[----:B0-----:R-:W3:Y:S01]  /*bf90*/  LDL.LU R12, [R1+0x594] ;  /* 0x00059400010c7983 */ /* 0x001ee20000300800 */
[----:B------:R-:W-:Y:S01]  /*bfa0*/  ISETP.NE.U32.AND P0, PT, R26, R25, PT ;  /* 0x000000191a00720c */ /* 0x000fe20003f05070 */
[----:B--2---:R-:W-:-:S02]  /*bfb0*/  IMAD.X R5, R5, 0x1, R0, P4 ;  /* 0x0000000105057824 */ /* 0x004fc400020e0600 */
[----:B---3--:R0:W-:Y:S04]  /*bfc0*/  STL [R1+0x784], R12 ;  /* 0x0007840c01007387 */ /* 0x0081e80000100800 */
[----:B0-----:R-:W2:Y:S04]  /*bfd0*/  LDL.LU R12, [R1+0x570] ;  /* 0x00057000010c7983 */ /* 0x001ea80000300800 */
[----:B------:R-:W3:Y:S04]  /*bfe0*/  LDL.LU R8, [R1+0x560] ;  /* 0x0005600001087983 */ /* 0x000ee80000300800 */
[----:B------:R-:W4:Y:S04]  /*bff0*/  LDL.LU R11, [R1+0x584] ;  /* 0x00058400010b7983 */ /* 0x000f280000300800 */
[----:B------:R-:W2:Y:S04]  /*c000*/  LDL.LU R10, [R1+0x558] ;  /* 0x00055800010a7983 */ /* 0x000ea80000300800 */
        /* <DEDUP_REMOVED lines=23> */
[----:B------:R0:W-:Y:S04]  /*c180*/  STL [R1+0x59c], R5 ;  /* 0x00059c0501007387 */ /* 0x0001e80000100800 */
[----:B0-----:R-:W2:Y:S02]  /*c190*/  LDL.LU R5, [R1+0x788] ;  /* 0x0007880001057983 */ /* 0x001ea40000300800 */
[----:B--2---:R-:W-:-:S05]  /*c1a0*/  IADD3 R12, P4, R12, R5, RZ ;  /* 0x000000050c0c7210 */ /* 0x004fca0007f9e0ff */
[----:B------:R0:W-:Y:S04]  /*c1b0*/  STL [R1+0x570], R12 ;  /* 0x0005700c01007387 */ /* 0x0001e80000100800 */
[----:B0-----:R-:W2:Y:S02]  /*c1c0*/  LDL.LU R12, [R1+0x784] ;  /* 0x00078400010c7983 */ /* 0x001ea40000300800 */
[----:B--2---:R-:W-:-:S05]  /*c1d0*/  IMAD.X R12, R12, 0x1, R0, P5 ;  /* 0x000000010c0c7824 */ /* 0x004fca00028e0600 */
[----:B------:R0:W-:Y:S04]  /*c1e0*/  STL [R1+0x594], R12 ;  /* 0x0005940c01007387 */ /* 0x0001e80000100800 */
[----:B0-----:R-:W2:Y:S02]  /*c1f0*/  LDL.LU R12, [R1+0x780] ;  /* 0x00078000010c7983 */ /* 0x001ea40000300800 */
[----:B--2---:R-:W-:-:S05]  /*c200*/  IADD3 R12, P5, R12, R5, RZ ;  /* 0x000000050c0c7210 */ /* 0x004fca0007fbe0ff */
[----:B------:R0:W-:Y:S04]  /*c210*/  STL [R1+0x568], R12 ;  /* 0x0005680c01007387 */ /* 0x0001e80000100800 */
[----:B0-----:R-:W2:Y:S01]  /*c220*/  LDL.LU R12, [R1+0x77c] ;  /* 0x00077c00010c7983 */ /* 0x001ea20000300800 */
[--C-:B----4-:R-:W-:Y:S01]  /*c230*/  IMAD.X R11, R11, 0x1, R0.reuse, P1 ;  /* 0x000000010b0b7824 */ /* 0x110fe200008e0600 */
[-C--:B------:R-:W-:Y:S01]  /*c240*/  IADD3 R10, P1, R10, R5.reuse, RZ ;  /* 0x000000050a0a7210 */ /* 0x080fe20007f3e0ff */
[--C-:B------:R-:W-:Y:S01]  /*c250*/  IMAD.X R24, R24, 0x1, R0.reuse, P2 ;  /* 0x0000000118187824 */ /* 0x100fe200010e0600 */
        /* <DEDUP_REMOVED lines=16> */
[----:B------:R-:W-:Y:S01]  /*c360*/  IADD3 R17, P5, R17, R5, RZ ;  /* 0x0000000511117210 */ /* 0x000fe20007fbe0ff */
[----:B------:R-:W-:-:S02]  /*c370*/  IMAD.X R2, R2, 0x1, R0, P1 ;  /* 0x0000000102027824 */ /* 0x000fc400008e0600 */
[----:B--2---:R-:W-:Y:S01]  /*c380*/  IMAD.X R12, R12, 0x1, R0, P6 ;  /* 0x000000010c0c7824 */ /* 0x004fe200030e0600 */
[----:B---3--:R-:W-:-:S04]  /*c390*/  IADD3 R8, P6, R8, R5, RZ ;  /* 0x0000000508087210 */ /* 0x008fc80007fde0ff */
[----:B------:R-:W-:Y:S04]  /*c3a0*/  STL [R1+0x58c], R12 ;  /* 0x00058c0c01007387 */ /* 0x000fe80000100800 */
[----:B------:R-:W-:Y:S04]  /*c3b0*/  STL [R1+0x560], R8 ;  /* 0x0005600801007387 */ /* 0x000fe80000100800 */
[----:B------:R-:W-:Y:S04]  /*c3c0*/  STL [R1+0x584], R11 ;  /* 0x0005840b01007387 */ /* 0x000fe80000100800 */
[----:B------:R-:W-:Y:S01]  /*c3d0*/  STL [R1+0x558], R10 ;  /* 0x0005580a01007387 */ /* 0x000fe20000100800 */
[----:B------:R-:W-:-:S03]  /*c3e0*/  IMAD.X R4, R4, 0x1, R0, P6 ;  /* 0x0000000104047824 */ /* 0x000fc600030e0600 */
        /* <DEDUP_REMOVED lines=16> */
[----:B------:R-:W-:Y:S01]  /*c4f0*/  STL [R1+0x544], R20 ;  /* 0x0005441401007387 */ /* 0x000fe20000100800 */
[----:B------:R-:W-:-:S03]  /*c500*/  IADD3 R3, P6, R3, R5, RZ ;  /* 0x0000000503037210 */ /* 0x000fc60007fde0ff */
[----:B------:R-:W-:Y:S04]  /*c510*/  STL [R1+0x518], R15 ;  /* 0x0005180f01007387 */ /* 0x000fe80000100800 */
[----:B------:R-:W-:Y:S04]  /*c520*/  STL [R1+0x53c], R14 ;  /* 0x00053c0e01007387 */ /* 0x000fe80000100800 */
[----:B------:R-:W-:Y:S04]  /*c530*/  STL [R1+0x510], R9 ;  /* 0x0005100901007387 */ /* 0x000fe80000100800 */
        /* <DEDUP_REMOVED lines=12> */
[----:B--2---:R-:W-:-:S03]  /*c600*/  IADD3 R0, P1, R0, R5, RZ ;  /* 0x0000000500007210 */ /* 0x004fc60007f3e0ff */
        /* <DEDUP_REMOVED lines=30> */
[----:B--2---:R-:W-:-:S05]  /*c7f0*/  IMAD.X R12, R12, 0x1, R0, P2 ;  /* 0x000000010c0c7824 */ /* 0x004fca00010e0600 */
[----:B------:R0:W-:Y:S04]  /*c800*/  STL [R1+0x51c], R12 ;  /* 0x00051c0c01007387 */ /* 0x0001e80000100800 */
[----:B0-----:R-:W2:Y:S02]  /*c810*/  LDL.LU R12, [R1+0x774] ;  /* 0x00077400010c7983 */ /* 0x001ea40000300800 */
[----:B--2---:R-:W-:-:S05]  /*c820*/  IADD3 R12, P2, R12, R5, RZ ;  /* 0x000000050c0c7210 */ /* 0x004fca0007f5e0ff */
[----:B------:R0:W-:Y:S04]  /*c830*/  STL [R1+0x4f0], R12 ;  /* 0x0004f00c01007387 */ /* 0x0001e80000100800 */
[----:B0-----:R-:W2:Y:S02]  /*c840*/  LDL.LU R12, [R1+0x770] ;  /* 0x00077000010c7983 */ /* 0x001ea40000300800 */
[----:B--2---:R-:W-:-:S05]  /*c850*/  IMAD.X R12, R12, 0x1, R0, P3 ;  /* 0x000000010c0c7824 */ /* 0x004fca00018e0600 */
[----:B------:R0:W-:Y:S04]  /*c860*/  STL [R1+0x514], R12 ;  /* 0x0005140c01007387 */ /* 0x0001e80000100800 */
[----:B0-----:R-:W2:Y:S01]  /*c870*/  LDL.LU R12, [R1+0x76c] ;  /* 0x00076c00010c7983 */ /* 0x001ea20000300800 */
[--C-:B---3--:R-:W-:Y:S01]  /*c880*/  IMAD.X R8, R8, 0x1, R0.reuse, P4 ;  /* 0x0000000108087824 */ /* 0x108fe200020e0600 */
[-C--:B----4-:R-:W-:Y:S01]  /*c890*/  IADD3 R11, P4, R11, R5.reuse, RZ ;  /* 0x000000050b0b7210 */ /* 0x090fe20007f9e0ff */
        /* <DEDUP_REMOVED lines=18> */
[----:B------:R-:W-:Y:S01]  /*c9c0*/  IMAD.X R3, R3, 0x1, R0, P4 ;  /* 0x0000000103037824 */ /* 0x000fe200020e0600 */
[----:B------:R-:W-:-:S02]  /*c9d0*/  IADD3 R2, P4, R2, R5, RZ ;  /* 0x0000000502027210 */ /* 0x000fc40007f9e0ff */
[----:B--2---:R-:W-:-:S05]  /*c9e0*/  IADD3 R12, P3, R12, R5, RZ ;  /* 0x000000050c0c7210 */ /* 0x004fca0007f7e0ff */
        /* <DEDUP_REMOVED lines=38> */
[----:B--2---:R-:W-:-:S03]  /*cc50*/  IMAD.X R5, R5, 0x1, R0, P5 ;  /* 0x0000000105057824 */ /* 0x004fc600028e0600 */
        /* <DEDUP_REMOVED lines=264> */
[----:B------:R-:W-:Y:S01]  /*dce0*/  STL [R1+0x39c], R12 ;  /* 0x00039c0c01007387 */ /* 0x000fe20000100800 */
[----:B------:R-:W-:Y:S02]  /*dcf0*/  STL [R1+0x370], R8 ;  /* 0x0003700801007387 */ /* 0x000fe40000100800 */
[----:B------:R-:W-:Y:S02]  /*dd00*/  STL [R1+0x394], R11 ;  /* 0x0003940b01007387 */ /* 0x000fe40000100800 */
[----:B------:R-:W-:Y:S01]  /*dd10*/  STL [R1+0x368], R10 ;  /* 0x0003680a01007387 */ /* 0x000fe20000100800 */
[----:B------:R-:W-:Y:S01]  /*dd20*/  STL [R1+0x38c], R24 ;  /* 0x00038c1801007387 */ /* 0x000fe20000100800 */
[----:B------:R-:W-:Y:S02]  /*dd30*/  STL [R1+0x360], R25 ;  /* 0x0003601901007387 */ /* 0x000fe40000100800 */
[----:B------:R-:W-:Y:S02]  /*dd40*/  STL [R1+0x384], R26 ;  /* 0x0003841a01007387 */ /* 0x000fe40000100800 */
[----:B------:R-:W-:Y:S02]  /*dd50*/  STL [R1+0x358], R27 ;  /* 0x0003581b01007387 */ /* 0x000fe40000100800 */
[--C-:B------:R-:W-:Y:S01]  /*dd60*/  IMAD.X R4, R4, 0x1, R0.reuse, P2 ;  /* 0x0000000104047824 */ /* 0x100fe200010e0600 */
[----:B------:R-:W-:Y:S01]  /*dd70*/  STL [R1+0x37c], R18 ;  /* 0x00037c1201007387 */ /* 0x000fe20000100800 */
[----:B------:R-:W-:Y:S01]  /*dd80*/  IADD3 R7, P2, R7, R5, RZ ;  /* 0x0000000507077210 */ /* 0x000fe20007f5e0ff */
[----:B------:R-:W-:Y:S02]  /*dd90*/  STL [R1+0x350], R19 ;  /* 0x0003501301007387 */ /* 0x000fe40000100800 */
[----:B------:R-:W-:Y:S01]  /*dda0*/  STL [R1+0x374], R28 ;  /* 0x0003741c01007387 */ /* 0x000fe20000100800 */
[----:B------:R-:W-:Y:S01]  /*ddb0*/  STL [R1+0x348], R29 ;  /* 0x0003481d01007387 */ /* 0x000fe20000100800 */
[----:B------:R-:W-:Y:S02]  /*ddc0*/  STL [R1+0x36c], R4 ;  /* 0x00036c0401007387 */ /* 0x000fe40000100800 */
        /* <DEDUP_REMOVED lines=8> */
[----:B------:R-:W-:-:S02]  /*de50*/  IMAD.X R16, R16, 0x1, R0, P2 ;  /* 0x0000000110107824 */ /* 0x000fc400010e0600 */
[----:B------:R-:W-:Y:S01]  /*de60*/  STL [R1+0x320], R9 ;  /* 0x0003200901007387 */ /* 0x000fe20000100800 */
[-C--:B------:R-:W-:Y:S01]  /*de70*/  IADD3 R3, P2, R3, R5.reuse, RZ ;  /* 0x0000000503037210 */ /* 0x080fe20007f5e0ff */
[----:B------:R-:W-:Y:S01]  /*de80*/  STL [R1+0x344], R13 ;  /* 0x0003440d01007387 */ /* 0x000fe20000100800 */
[----:B------:R-:W-:Y:S02]  /*de90*/  STL [R1+0x318], R17 ;  /* 0x0003181101007387 */ /* 0x000fe40000100800 */
[----:B------:R0:W-:Y:S02]  /*dea0*/  STL [R1+0x738], R0 ;  /* 0x0007380001007387 */ /* 0x0001e40000100800 */
[----:B------:R-:W-:Y:S01]  /*deb0*/  STL [R1+0x33c], R16 ;  /* 0x00033c1001007387 */ /* 0x000fe20000100800 */
[----:B0-----:R-:W2:Y:S01]  /*dec0*/  LDL.LU R0, [R1+0x308] ;  /* 0x0003080001007983 */ /* 0x001ea20000300800 */
[----:B------:R-:W-:Y:S02]  /*ded0*/  STL [R1+0x310], R3 ;  /* 0x0003100301007387 */ /* 0x000fe40000100800 */
[----:B------:R-:W3:Y:S02]  /*dee0*/  LDL.LU R12, [R1+0x2f8] ;  /* 0x0002f800010c7983 */ /* 0x000ee40000300800 */
[----:B------:R-:W-:Y:S01]  /*def0*/  STL [R1+0x334], R2 ;  /* 0x0003340201007387 */ /* 0x000fe20000100800 */
[----:B---3--:R0:W-:Y:S04]  /*df00*/  STL [R1+0x72c], R12 ;  /* 0x00072c0c01007387 */ /* 0x0081e80000100800 */
[----:B0-----:R-:W3:Y:S04]  /*df10*/  LDL.LU R12, [R1+0x324] ;  /* 0x00032400010c7983 */ /* 0x001ee80000300800 */
[----:B---3--:R0:W-:Y:S04]  /*df20*/  STL [R1+0x730], R12 ;  /* 0x0007300c01007387 */ /* 0x0081e80000100800 */
[----:B0-----:R-:W3:Y:S01]  /*df30*/  LDL.LU R12, [R1+0x300] ;  /* 0x00030000010c7983 */ /* 0x001ee20000300800 */
[----:B--2---:R-:W-:-:S03]  /*df40*/  IADD3 R0, P3, R0, R5, RZ ;  /* 0x0000000500007210 */ /* 0x004fc60007f7e0ff */
[----:B---3--:R0:W-:Y:S04]  /*df50*/  STL [R1+0x734], R12 ;  /* 0x0007340c01007387 */ /* 0x0081e80000100800 */
[----:B0-----:R-:W2:Y:S01]  /*df60*/  LDL.LU R12, [R1+0x32c] ;  /* 0x00032c00010c7983 */ /* 0x001ea20000300800 */
[----:B------:R-:W3:Y:S02]  /*df70*/  LDL.LU R8, [R1+0x31c] ;  /* 0x00031c0001087983 */ /* 0x000ee40000300800 */
[----:B------:R-:W4:Y:S02]  /*df80*/  LDL.LU R11, [R1+0x2f0] ;  /* 0x0002f000010b7983 */ /* 0x000f240000300800 */
[----:B------:R-:W2:Y:S01]  /*df90*/  LDL.LU R10, [R1+0x314] ;  /* 0x00031400010a7983 */ /* 0x000ea20000300800 */
[----:B------:R-:W2:Y:S01]  /*dfa0*/  LDL.LU R24, [R1+0x2e8] ;  /* 0x0002e80001187983 */ /* 0x000ea20000300800 */
[----:B------:R-:W2:Y:S02]  /*dfb0*/  LDL.LU R25, [R1+0x30c] ;  /* 0x00030c0001197983 */ /* 0x000ea40000300800 */
[----:B------:R-:W2:Y:S02]  /*dfc0*/  LDL.LU R26, [R1+0x2e0] ;  /* 0x0002e000011a7983 */ /* 0x000ea40000300800 */
        /* <DEDUP_REMOVED lines=20> */
[----:B------:R0:W-:Y:S02]  /*e110*/  STL [R1+0x308], R0 ;  /* 0x0003080001007387 */ /* 0x0001e40000100800 */
        /* <DEDUP_REMOVED lines=33> */
[----:B------:R-:W-:Y:S01]  /*e330*/  STL [R1+0x2f8], R12 ;  /* 0x0002f80c01007387 */ /* 0x000fe20000100800 */
[----:B------:R-:W-:Y:S02]  /*e340*/  STL [R1+0x31c], R8 ;  /* 0x00031c0801007387 */ /* 0x000fe40000100800 */
[----:B------:R-:W-:Y:S02]  /*e350*/  STL [R1+0x2f0], R11 ;  /* 0x0002f00b01007387 */ /* 0x000fe40000100800 */
[----:B------:R-:W-:Y:S01]  /*e360*/  STL [R1+0x314], R10 ;  /* 0x0003140a01007387 */ /* 0x000fe20000100800 */
[----:B------:R-:W-:Y:S01]  /*e370*/  STL [R1+0x2e8], R24 ;  /* 0x0002e81801007387 */ /* 0x000fe20000100800 */
        /* <DEDUP_REMOVED lines=16> */
[----:B------:R-:W-:-:S02]  /*e480*/  IMAD.X R17, R17, 0x1, R0, P5 ;  /* 0x0000000111117824 */ /* 0x000fc400028e0600 */
[----:B------:R-:W-:Y:S02]  /*e490*/  STL [R1+0x2d4], R15 ;  /* 0x0002d40f01007387 */ /* 0x000fe40000100800 */
[----:B------:R-:W-:Y:S01]  /*e4a0*/  STL [R1+0x2a8], R14 ;  /* 0x0002a80e01007387 */ /* 0x000fe20000100800 */
[----:B------:R-:W-:Y:S01]  /*e4b0*/  IADD3 R16, P5, R16, R5, RZ ;  /* 0x0000000510107210 */ /* 0x000fe20007fbe0ff */
[----:B------:R-:W-:Y:S01]  /*e4c0*/  STL [R1+0x2cc], R9 ;  /* 0x0002cc0901007387 */ /* 0x000fe20000100800 */
[----:B------:R-:W-:Y:S02]  /*e4d0*/  STL [R1+0x2a0], R13 ;  /* 0x0002a00d01007387 */ /* 0x000fe40000100800 */
[----:B------:R-:W-:Y:S02]  /*e4e0*/  STL [R1+0x2c4], R17 ;  /* 0x0002c41101007387 */ /* 0x000fe40000100800 */
[----:B------:R0:W-:Y:S01]  /*e4f0*/  STL [R1+0x728], R5 ;  /* 0x0007280501007387 */ /* 0x0001e20000100800 */
[----:B------:R-:W-:Y:S04]  /*e500*/  STL [R1+0x298], R16 ;  /* 0x0002981001007387 */ /* 0x000fe80000100800 */
        /* <DEDUP_REMOVED lines=8> */
[----:B--2---:R-:W-:-:S03]  /*e590*/  IMAD.X R5, R5, 0x1, R0, P1 ;  /* 0x0000000105057824 */ /* 0x004fc600008e0600 */
        /* <DEDUP_REMOVED lines=145> */
[----:B------:R-:W-:Y:S01]  /*eeb0*/  IADD3 R6, P3, R6, UR8, RZ ;  /* 0x0000000806067c10 */ /* 0x000fe2000ff7e0ff */
[--C-:B------:R-:W-:Y:S01]  /*eec0*/  IMAD.X R20, R20, 0x1, R0.reuse, P4 ;  /* 0x0000000114147824 */ /* 0x100fe200020e0600 */
[----:B------:R-:W-:Y:S01]  /*eed0*/  IADD3 R21, P4, R21, UR8, RZ ;  /* 0x0000000815157c10 */ /* 0x000fe2000ff9e0ff */
[----:B------:R-:W-:Y:S01]  /*eee0*/  IMAD.X R22, R22, 0x1, R0, P5 ;  /* 0x0000000116167824 */ /* 0x000fe200028e0600 */
[----:B--2---:R-:W-:-:S05]  /*eef0*/  IADD3 R10, P6, R10, R5, RZ ;  /* 0x000000050a0a7210 */ /* 0x004fca0007fde0ff */
[----:B------:R0:W-:Y:S04]  /*ef00*/  STL [R1+0x64c], R10 ;  /* 0x00064c0a01007387 */ /* 0x0001e80000100800 */
[----:B0-----:R0:W5:Y:S01]  /*ef10*/  LDL.LU R10, [R1+0x708] ;  /* 0x00070800010a7983 */ /* 0x0011620000300800 */
[----:B------:R1:W-:Y:S03]  /*ef20*/  STL [R1+0x5fc], R11 ;  /* 0x0005fc0b01007387 */ /* 0x0003e60000100800 */
[----:B-1----:R0:W5:Y:S01]  /*ef30*/  LDL.LU R11, [R1+0x704] ;  /* 0x00070400010b7983 */ /* 0x0021620000300800 */
[----:B------:R1:W-:Y:S03]  /*ef40*/  STL [R1+0x654], R8 ;  /* 0x0006540801007387 */ /* 0x0003e60000100800 */
[----:B-1----:R0:W5:Y:S01]  /*ef50*/  LDL.LU R8, [R1+0x700] ;  /* 0x0007000001087983 */ /* 0x0021620000300800 */
[----:B------:R1:W-:Y:S03]  /*ef60*/  STL [R1+0x620], R12 ;  /* 0x0006200c01007387 */ /* 0x0003e60000100800 */
[----:B-1----:R0:W5:Y:S01]  /*ef70*/  LDL.LU R12, [R1+0x6fc] ;  /* 0x0006fc00010c7983 */ /* 0x0021620000300800 */
[----:B------:R-:W2:Y:S02]  /*ef80*/  LDL.LU R5, [R1+0x6f8] ;  /* 0x0006f80001057983 */ /* 0x000ea40000300800 */
[----:B------:R1:W-:Y:S02]  /*ef90*/  STL [R1+0x678], R4 ;  /* 0x0006780401007387 */ /* 0x0003e40000100800 */
[----:B-1----:R-:W3:Y:S01]  /*efa0*/  LDL.LU R4, [R1+0x6f4] ;  /* 0x0006f40001047983 */ /* 0x002ee20000300800 */
[----:B------:R1:W-:Y:S03]  /*efb0*/  STL [R1+0x628], R7 ;  /* 0x0006280701007387 */ /* 0x0003e60000100800 */
[----:B-1----:R-:W4:Y:S01]  /*efc0*/  LDL.LU R7, [R1+0x6f0] ;  /* 0x0006f00001077983 */ /* 0x002f220000300800 */
[----:B------:R1:W-:Y:S03]  /*efd0*/  STL [R1+0x674], R6 ;  /* 0x0006740601007387 */ /* 0x0003e60000100800 */
[----:B-1----:R-:W2:Y:S01]  /*efe0*/  LDL.LU R6, [R1+0x6ec] ;  /* 0x0006ec0001067983 */ /* 0x002ea20000300800 */
[----:B------:R1:W-:Y:S01]  /*eff0*/  STL [R1+0x630], R20 ;  /* 0x0006301401007387 */ /* 0x0003e20000100800 */
[----:B------:R-:W-:Y:S01]  /*f000*/  IADD3 R23, P5, R23, UR8, RZ ;  /* 0x0000000817177c10 */ /* 0x000fe2000ffbe0ff */
[--C-:B------:R-:W-:Y:S01]  /*f010*/  IMAD.X R15, R15, 0x1, R0.reuse, P6 ;  /* 0x000000010f0f7824 */ /* 0x100fe200030e0600 */
[----:B------:R-:W-:Y:S01]  /*f020*/  IADD3 R14, P6, R14, UR8, RZ ;  /* 0x000000080e0e7c10 */ /* 0x000fe2000ffde0ff */
[--C-:B------:R-:W-:Y:S01]  /*f030*/  IMAD.X R9, R9, 0x1, R0.reuse, P1 ;  /* 0x0000000109097824 */ /* 0x100fe200008e0600 */
[----:B-1----:R0:W5:Y:S01]  /*f040*/  LDL.LU R20, [R1+0x6e8] ;  /* 0x0006e80001147983 */ /* 0x0021620000300800 */
[----:B------:R1:W-:Y:S01]  /*f050*/  STL [R1+0x66c], R21 ;  /* 0x00066c1501007387 */ /* 0x0003e20000100800 */
[----:B------:R-:W-:Y:S01]  /*f060*/  IADD3 R17, P1, R17, UR8, RZ ;  /* 0x0000000811117c10 */ /* 0x000fe2000ff3e0ff */
[----:B------:R-:W-:Y:S01]  /*f070*/  IMAD.X R13, R13, 0x1, R0, P2 ;  /* 0x000000010d0d7824 */ /* 0x000fe200010e0600 */
[----:B-1----:R0:W5:Y:S01]  /*f080*/  LDL.LU R21, [R1+0x6e4] ;  /* 0x0006e40001157983 */ /* 0x0021620000300800 */
[----:B------:R1:W-:Y:S01]  /*f090*/  STL [R1+0x61c], R22 ;  /* 0x00061c1601007387 */ /* 0x0003e20000100800 */
[----:B------:R-:W-:-:S02]  /*f0a0*/  IADD3 R16, P2, R16, UR8, RZ ;  /* 0x0000000810107c10 */ /* 0x000fc4000ff5e0ff */
[----:B-1----:R0:W5:Y:S01]  /*f0b0*/  LDL.LU R22, [R1+0x6e0] ;  /* 0x0006e00001167983 */ /* 0x0021620000300800 */
[----:B------:R1:W-:Y:S01]  /*f0c0*/  STL [R1+0x664], R23 ;  /* 0x0006641701007387 */ /* 0x0003e20000100800 */
[----:B------:R-:W-:Y:S02]  /*f0d0*/  IADD3.X R3, R3, UR5, RZ, P3, !PT ;  /* 0x0000000503037c10 */ /* 0x000fe40009ffe4ff */
[----:B-1----:R0:W5:Y:S01]  /*f0e0*/  LDL.LU R23, [R1+0x6dc] ;  /* 0x0006dc0001177983 */ /* 0x0021620000300800 */
[----:B------:R1:W-:Y:S01]  /*f0f0*/  STL [R1+0x640], R15 ;  /* 0x0006400f01007387 */ /* 0x0003e20000100800 */
[----:B------:R-:W-:Y:S02]  /*f100*/  IADD3 R2, P3, R2, UR8, RZ ;  /* 0x0000000802027c10 */ /* 0x000fe4000ff7e0ff */
[----:B-1----:R0:W5:Y:S01]  /*f110*/  LDL.LU R15, [R1+0x6d8] ;  /* 0x0006d800010f7983 */ /* 0x0021620000300800 */
[----:B------:R1:W-:Y:S01]  /*f120*/  STL [R1+0x65c], R14 ;  /* 0x00065c0e01007387 */ /* 0x0003e20000100800 */
[----:B------:R-:W-:Y:S01]  /*f130*/  IADD3.X R24, R24, UR5, RZ, P4, !PT ;  /* 0x0000000518187c10 */ /* 0x000fe2000a7fe4ff */
[----:B------:R-:W-:Y:S01]  /*f140*/  IADD3 R25, P4, R25, UR8, RZ ;  /* 0x0000000819197c10 */ /* 0x000fe2000ff9e0ff */
[----:B-1----:R0:W5:Y:S01]  /*f150*/  LDL.LU R14, [R1+0x6d4] ;  /* 0x0006d400010e7983 */ /* 0x0021620000300800 */
[----:B------:R1:W-:Y:S01]  /*f160*/  STL [R1+0x648], R9 ;  /* 0x0006480901007387 */ /* 0x0003e20000100800 */
[----:B------:R-:W-:-:S02]  /*f170*/  IADD3.X R26, R26, UR5, RZ, P5, !PT ;  /* 0x000000051a1a7c10 */ /* 0x000fc4000affe4ff */
[----:B------:R-:W-:Y:S01]  /*f180*/  IADD3.X R27, R27, UR5, RZ, P6, !PT ;  /* 0x000000051b1b7c10 */ /* 0x000fe2000b7fe4ff */
[----:B-1----:R0:W5:Y:S01]  /*f190*/  LDL.LU R9, [R1+0x6d0] ;  /* 0x0006d00001097983 */ /* 0x0021620000300800 */
[----:B------:R1:W-:Y:S01]  /*f1a0*/  STL [R1+0x63c], R17 ;  /* 0x00063c1101007387 */ /* 0x0003e20000100800 */
[----:B------:R-:W-:Y:S02]  /*f1b0*/  IADD3.X R18, R18, UR5, RZ, P1, !PT ;  /* 0x0000000512127c10 */ /* 0x000fe40008ffe4ff */
[----:B------:R-:W-:Y:S01]  /*f1c0*/  IADD3.X R19, R19, UR5, RZ, P2, !PT ;  /* 0x0000000513137c10 */ /* 0x000fe200097fe4ff */
[----:B-1----:R0:W5:Y:S01]  /*f1d0*/  LDL.LU R17, [R1+0x6cc] ;  /* 0x0006cc0001117983 */ /* 0x0021620000300800 */
[----:B------:R1:W-:Y:S03]  /*f1e0*/  STL [R1+0x650], R13 ;  /* 0x0006500d01007387 */ /* 0x0003e60000100800 */
[----:B-1----:R0:W5:Y:S01]  /*f1f0*/  LDL.LU R13, [R1+0x6c8] ;  /* 0x0006c800010d7983 */ /* 0x0021620000300800 */
[----:B------:R1:W-:Y:S01]  /*f200*/  STL [R1+0x260], R16 ;  /* 0x0002601001007387 */ /* 0x0003e20000100800 */
[----:B------:R-:W-:-:S02]  /*f210*/  IADD3.X R29, R29, UR5, RZ, P4, !PT ;  /* 0x000000051d1d7c10 */ /* 0x000fc4000a7fe4ff */
[----:B-1----:R0:W5:Y:S01]  /*f220*/  LDL.LU R16, [R1+0x6c4] ;  /* 0x0006c40001107983 */ /* 0x0021620000300800 */
[----:B------:R1:W-:Y:S01]  /*f230*/  STL [R1+0x670], R3 ;  /* 0x0006700301007387 */ /* 0x0003e20000100800 */
[----:B------:R-:W-:Y:S02]  /*f240*/  IADD3.X R28, R28, UR5, RZ, P3, !PT ;  /* 0x000000051c1c7c10 */ /* 0x000fe40009ffe4ff */
[----:B-1----:R0:W5:Y:S01]  /*f250*/  LDL.LU R3, [R1+0x6c0] ;  /* 0x0006c00001037983 */ /* 0x0021620000300800 */
[----:B------:R1:W-:Y:S02]  /*f260*/  STL [R1+0x258], R2 ;  /* 0x0002580201007387 */ /* 0x0003e40000100800 */
[----:B------:R-:W-:Y:S02]  /*f270*/  STL [R1+0x668], R24 ;  /* 0x0006681801007387 */ /* 0x000fe40000100800 */
[----:B------:R-:W-:Y:S01]  /*f280*/  STL [R1+0x250], R25 ;  /* 0x0002501901007387 */ /* 0x000fe20000100800 */
[----:B------:R-:W-:Y:S01]  /*f290*/  STL [R1+0x660], R26 ;  /* 0x0006601a01007387 */ /* 0x000fe20000100800 */
[----:B------:R-:W-:Y:S02]  /*f2a0*/  STL [R1+0x658], R27 ;  /* 0x0006581b01007387 */ /* 0x000fe40000100800 */
[----:B------:R-:W-:Y:S02]  /*f2b0*/  STL [R1+0x264], R18 ;  /* 0x0002641201007387 */ /* 0x000fe40000100800 */
[----:B------:R3:W-:Y:S01]  /*f2c0*/  STL [R1+0x25c], R19 ;  /* 0x00025c1301007387 */ /* 0x0007e20000100800 */
[----:B-1----:R-:W1:Y:S04]  /*f2d0*/  S2R R2, SR_TID.X ;  /* 0x0000000000027919 */ /* 0x002e680000002100 */
[----:B------:R-:W-:Y:S01]  /*f2e0*/  STL [R1+0x24c], R29 ;  /* 0x00024c1d01007387 */ /* 0x000fe20000100800 */
[----:B------:R4:W-:Y:S01]  /*f2f0*/  STL [R1+0x254], R28 ;  /* 0x0002541c01007387 */ /* 0x0009e20000100800 */
[----:B-1----:R-:W-:-:S05]  /*f300*/  LOP3.LUT R2, R2, 0x7f, RZ, 0xc0, !PT ;  /* 0x0000007f02027812 */ /* 0x002fca00078ec0ff */
[----:B------:R-:W-:Y:S02]  /*f310*/  IMAD.SHL.U32 R2, R2, 0x2, RZ ;  /* 0x0000000202027824 */ /* 0x000fe400078e00ff */
[----:B---3--:R-:W-:Y:S02]  /*f320*/  IMAD.MOV.U32 R19, RZ, RZ, R4 ;  /* 0x000000ffff137224 */ /* 0x008fe400078e0004 */
[----:B--2---:R-:W-:-:S05]  /*f330*/  IMAD.MOV.U32 R18, RZ, RZ, R6 ;  /* 0x000000ffff127224 */ /* 0x004fca00078e0006 */
[----:B------:R0:W-:Y:S01]  /*f340*/  STL.64 [R1+0xf0], R18 ;  /* 0x0000f01201007387 */ /* 0x0001e20000100a00 */
[----:B----4-:R-:W-:Y:S02]  /*f350*/  IMAD.MOV.U32 R28, RZ, RZ, R7 ;  /* 0x000000ffff1c7224 */ /* 0x010fe400078e0007 */
[----:B------:R-:W-:Y:S01]  /*f360*/  IMAD.MOV.U32 R29, RZ, RZ, R5 ;  /* 0x000000ffff1d7224 */ /* 0x000fe200078e0005 */
[----:B------:R-:W-:Y:S01]  /*f370*/  @!P0 CALL.REL.NOINC `(.L_x_2) ;  /* 0x0000001000008944 */ /* 0x000fe20003c00000 */
[----:B------:R-:W-:Y:S05]  /*f380*/  BRA `(.L_x_3) ;  /* 0xffff3f1000007947 */ /* 0x000fea000383ffff */
.L_x_2:
[----:B-----5:R1:W-:Y:S01]  /*f390*/  STL [R1+0x6c0], R16 ;  /* 0x0006c01001007387 */ /* 0x0203e20000100800 */
[----:B------:R-:W-:Y:S02]  /*f3a0*/  IMAD.MOV.U32 R6, RZ, RZ, R8 ;  /* 0x000000ffff067224 */ /* 0x000fe400078e0008 */
[----:B------:R-:W-:Y:S01]  /*f3b0*/  IMAD.MOV.U32 R7, RZ, RZ, R12 ;  /* 0x000000ffff077224 */ /* 0x000fe200078e000c */
[----:B-1----:R-:W2:Y:S04]  /*f3c0*/  LDL.LU R16, [R1+0x8c] ;  /* 0x00008c0001107983 */ /* 0x002ea80000300800 */
[----:B------:R-:W2:Y:S04]  /*f3d0*/  LDL.LU R5, [R1+0x88] ;  /* 0x0000880001057983 */ /* 0x000ea80000300800 */
[----:B------:R-:W3:Y:S04]  /*f3e0*/  LDL.LU R4, [R1+0x98] ;  /* 0x0000980001047983 */ /* 0x000ee80000300800 */
[----:B------:R-:W4:Y:S04]  /*f3f0*/  LDL.LU R3, [R1+0x94] ;  /* 0x0000940001037983 */ /* 0x000f280000300800 */
[----:B------:R-:W4:Y:S04]  /*f400*/  LDL.LU R8, [R1+0x90] ;  /* 0x0000900001087983 */ /* 0x000f280000300800 */
[----:B------:R-:W3:Y:S04]  /*f410*/  LDL.LU R28, [R1+0x4c] ;  /* 0x00004c00011c7983 */ /* 0x000ee80000300800 */
[----:B------:R-:W3:Y:S04]  /*f420*/  LDL.LU R29, [R1+0x5c] ;  /* 0x00005c00011d7983 */ /* 0x000ee80000300800 */
[----:B------:R-:W3:Y:S04]  /*f430*/  LDL.LU R2, [R1+0xac] ;  /* 0x0000ac0001027983 */ /* 0x000ee80000300800 */
[----:B------:R-:W3:Y:S04]  /*f440*/  LDL.LU R0, [R1+0xbc] ;  /* 0x0000bc0001007983 */ /* 0x000ee80000300800 */
[----:B------:R-:W3:Y:S04]  /*f450*/  LDL.LU R12, [R1+0xb8] ;  /* 0x0000b800010c7983 */ /* 0x000ee80000300800 */
[----:B------:R-:W3:Y:S01]  /*f460*/  LDL.LU R24, [R1+0x44] ;  /* 0x0000440001187983 */ /* 0x000ee20000300800 */
[----:B------:R-:W-:-:S03]  /*f470*/  F2FP.PACK_AB R7, R7, R6 ;  /* 0x000000060707723e */ /* 0x000fc600000000ff */
[----:B0-----:R-:W3:Y:S01]  /*f480*/  LDL.LU R19, [R1+0x40] ;  /* 0x0000400001137983 */ /* 0x001ee20000300800 */
[----:B------:R-:W-:-:S03]  /*f490*/  F2FP.PACK_AB R6, R23, R22 ;  /* 0x000000161706723e */ /* 0x000fc600000000ff */
[----:B------:R-:W3:Y:S04]  /*f4a0*/  LDL.LU R25, [R1+0x54] ;  /* 0x0000540001197983 */ /* 0x000ee80000300800 */
[----:B------:R-:W3:Y:S04]  /*f4b0*/  LDL.LU R18, [R1+0x50] ;  /* 0x0000500001127983 */ /* 0x000ee80000300800 */
[----:B------:R-:W3:Y:S04]  /*f4c0*/  LDL.LU R26, [R1+0xa4] ;  /* 0x0000a400011a7983 */ /* 0x000ee80000300800 */
[----:B------:R-:W3:Y:S04]  /*f4d0*/  LDL.LU R27, [R1+0xb4] ;  /* 0x0000b400011b7983 */ /* 0x000ee80000300800 */
[----:B------:R-:W3:Y:S04]  /*f4e0*/  LDL.LU R22, [R1+0x9c] ;  /* 0x00009c0001167983 */ /* 0x000ee80000300800 */
[----:B------:R-:W3:Y:S01]  /*f4f0*/  LDL.LU R23, [R1+0x84] ;  /* 0x0000840001177983 */ /* 0x000ee20000300800 */
[----:B--2---:R-:W-:-:S03]  /*f500*/  F2FP.PACK_AB R5, R16, R5 ;  /* 0x000000051005723e */ /* 0x004fc600000000ff */
[----:B------:R-:W2:Y:S01]  /*f510*/  LDL.LU R16, [R1+0x6c0] ;  /* 0x0006c00001107983 */ /* 0x000ea20000300800 */
[----:B------:R-:W-:Y:S02]  /*f520*/  F2FP.PACK_AB R11, R11, R10 ;  /* 0x0000000a0b0b723e */ /* 0x000fe400000000ff */
[----:B------:R-:W-:Y:S02]  /*f530*/  F2FP.PACK_AB R10, R21, R20 ;  /* 0x00000014150a723e */ /* 0x000fe400000000ff */
[----:B----4-:R-:W-:Y:S02]  /*f540*/  F2FP.PACK_AB R8, R3, R8 ;  /* 0x000000080308723e */ /* 0x010fe400000000ff */
[----:B---3--:R-:W-:Y:S02]  /*f550*/  F2FP.PACK_AB R15, R28, R15 ;  /* 0x0000000f1c0f723e */ /* 0x008fe400000000ff */
[----:B------:R-:W-:Y:S02]  /*f560*/  F2FP.PACK_AB R14, R29, R14 ;  /* 0x0000000e1d0e723e */ /* 0x000fe400000000ff */
[----:B------:R-:W-:-:S02]  /*f570*/  F2FP.PACK_AB R13, R2, R13 ;  /* 0x0000000d020d723e */ /* 0x000fc400000000ff */
[----:B------:R-:W-:Y:S02]  /*f580*/  F2FP.PACK_AB R12, R0, R12 ;  /* 0x0000000c000c723e */ /* 0x000fe400000000ff */
[----:B------:R-:W-:Y:S02]  /*f590*/  F2FP.PACK_AB R19, R24, R19 ;  /* 0x000000131813723e */ /* 0x000fe400000000ff */
[----:B------:R-:W-:Y:S02]  /*f5a0*/  F2FP.PACK_AB R18, R25, R18 ;  /* 0x000000121912723e */ /* 0x000fe400000000ff */
[----:B------:R-:W-:Y:S02]  /*f5b0*/  F2FP.PACK_AB R17, R26, R17 ;  /* 0x000000111a11723e */ /* 0x000fe400000000ff */
[----:B------:R-:W-:Y:S02]  /*f5c0*/  F2FP.PACK_AB R4, R22, R4 ;  /* 0x000000041604723e */ /* 0x000fe400000000ff */
[----:B------:R-:W-:-:S02]  /*f5d0*/  F2FP.PACK_AB R9, R23, R9 ;  /* 0x000000091709723e */ /* 0x000fc400000000ff */
[----:B--2---:R-:W-:Y:S02]  /*f5e0*/  F2FP.PACK_AB R16, R27, R16 ;  /* 0x000000101b10723e */ /* 0x004fe400000000ff */
.L_x_1:
[----:B0-----:R-:W2:Y:S04]  /*f5f0*/  LDL.LU R0, [R1+0x6ac] ;  /* 0x0006ac0001007983 */ /* 0x001ea80000300800 */
[----:B------:R-:W0:Y:S04]  /*f600*/  S2R R20, SR_TID.X ;  /* 0x0000000000147919 */ /* 0x000e280000002100 */
[----:B------:R-:W3:Y:S01]  /*f610*/  LDL.LU R29, [R1+0x684] ;  /* 0x00068400011d7983 */ /* 0x000ee20000300800 */
[C---:B0-----:R-:W-:Y:S02]  /*f620*/  IMAD.SHL.U32 R2, R20.reuse, 0x8, RZ ;  /* 0x0000000814027824 */ /* 0x041fe400078e00ff */
[----:B------:R-:W-:-:S02]  /*f630*/  IMAD.SHL.U32 R3, R20, 0x20, RZ ;  /* 0x0000002014037824 */ /* 0x000fc400078e00ff */
[----:B------:R-:W-:Y:S01]  /*f640*/  IMAD.SHL.U32 R21, R20, 0x4, RZ ;  /* 0x0000000414157824 */ /* 0x000fe200078e00ff */
[----:B------:R-:W-:-:S04]  /*f650*/  LOP3.LUT R2, R2, 0x300, RZ, 0xc0, !PT ;  /* 0x0000030002027812 */ /* 0x000fc800078ec0ff */
[----:B------:R-:W-:Y:S01]  /*f660*/  LOP3.LUT R21, R2, 0x70, R21, 0xf8, !PT ;  /* 0x0000007002157812 */ /* 0x000fe200078ef815 */
[----:B------:R-:W-:Y:S01]  /*f670*/  BAR.SYNC.DEFER_BLOCKING 0x0 ;  /* 0x0000000000007b1d */ /* 0x000fe20000010000 */
[----:B--2---:R-:W-:-:S04]  /*f680*/  LOP3.LUT R0, R0, 0x1800, RZ, 0xc0, !PT ;  /* 0x0000180000007812 */ /* 0x004fc800078ec0ff */
[----:B------:R-:W-:Y:S01]  /*f690*/  LOP3.LUT R0, R0, 0x60, R3, 0xf8, !PT ;  /* 0x0000006000007812 */ /* 0x000fe200078ef803 */
[----:B------:R-:W-:-:S03]  /*f6a0*/  IMAD.SHL.U32 R3, R20, 0x400, RZ ;  /* 0x0000040014037824 */ /* 0x000fc600078e00ff */
[----:B------:R-:W-:-:S05]  /*f6b0*/  LOP3.LUT R21, R0, R21, RZ, 0x3c, !PT ;  /* 0x0000001500157212 */ /* 0x000fca00078e3cff */
[----:B------:R-:W-:Y:S04]  /*f6c0*/  STS.128 [R21], R16 ;  /* 0x0000001015007388 */ /* 0x000fe80000000c00 */
[----:B------:R-:W-:Y:S04]  /*f6d0*/  STS.128 [R21+0x80], R12 ;  /* 0x0000800c15007388 */ /* 0x000fe80000000c00 */
[----:B------:R-:W-:Y:S04]  /*f6e0*/  STS.128 [R21+0x400], R8 ;  /* 0x0004000815007388 */ /* 0x000fe80000000c00 */
[----:B------:R-:W-:Y:S01]  /*f6f0*/  STS.128 [R21+0x480], R4 ;  /* 0x0004800415007388 */ /* 0x000fe20000000c00 */
[----:B------:R-:W-:-:S02]  /*f700*/  LOP3.LUT R20, R20, 0x7f, RZ, 0xc0, !PT ;  /* 0x0000007f14147812 */ /* 0x000fc400078ec0ff */
[----:B------:R-:W-:-:S05]  /*f710*/  LOP3.LUT R3, R3, 0x1800, RZ, 0xc0, !PT ;  /* 0x0000180003037812 */ /* 0x000fca00078ec0ff */
[----:B------:R-:W-:Y:S01]  /*f720*/  IMAD R0, R20, 0x10, R3 ;  /* 0x0000001014007824 */ /* 0x000fe200078e0203 */
[----:B------:R-:W-:Y:S06]  /*f730*/  BAR.SYNC.DEFER_BLOCKING 0x0 ;  /* 0x0000000000007b1d */ /* 0x000fec0000010000 */
[----:B------:R-:W0:Y:S04]  /*f740*/  LDS.128 R8, [R0] ;  /* 0x0000000000087984 */ /* 0x000e280000000c00 */
[----:B0-----:R0:W-:Y:S04]  /*f750*/  STL [R1+0x6c4], R9 ;  /* 0x0006c40901007387 */ /* 0x0011e80000100800 */
[----:B0-----:R-:W2:Y:S04]  /*f760*/  LDL.LU R9, [R1+0x68c] ;  /* 0x00068c0001097983 */ /* 0x001ea80000300800 */
[----:B------:R0:W-:Y:S04]  /*f770*/  STL [R1+0x6c0], R11 ;  /* 0x0006c00b01007387 */ /* 0x0001e80000100800 */
[----:B0-----:R-:W4:Y:S01]  /*f780*/  LDL R11, [R1+0x680] ;  /* 0x00068000010b7983 */ /* 0x001f220000100800 */
[----:B------:R-:W-:-:S02]  /*f790*/  LOP3.LUT R16, R0, 0x20, RZ, 0x3c, !PT ;  /* 0x0000002000107812 */ /* 0x000fc400078e3cff */
[C---:B---3--:R-:W-:Y:S01]  /*f7a0*/  IADD3 R3, R29.reuse, 0x3, RZ ;  /* 0x000000031d037810 */ /* 0x048fe20007ffe0ff */
[----:B------:R-:W-:Y:S01]  /*f7b0*/  IMAD.MOV.U32 R6, RZ, RZ, c[0x0][0x194] ;  /* 0x00006500ff067624 */ /* 0x000fe200078e00ff */
[----:B------:R-:W-:Y:S02]  /*f7c0*/  IADD3 R2, R29, 0x2, RZ ;  /* 0x000000021d027810 */ /* 0x000fe40007ffe0ff */
[----:B------:R-:W-:Y:S01]  /*f7d0*/  ISETP.GE.AND P2, PT, R3, c[0x0][0x17c], PT ;  /* 0x00005f0003007a0c */ /* 0x000fe20003f46270 */
[----:B------:R-:W0:Y:S01]  /*f7e0*/  LDS.128 R16, [R16] ;  /* 0x0000000010107984 */ /* 0x000e220000000c00 */
[----:B------:R-:W-:Y:S02]  /*f7f0*/  ISETP.GE.AND P6, PT, R2, c[0x0][0x17c], PT ;  /* 0x00005f0002007a0c */ /* 0x000fe40003fc6270 */
[C---:B------:R-:W-:Y:S02]  /*f800*/  IADD3 R2, R29.reuse, 0x4, RZ ;  /* 0x000000041d027810 */ /* 0x040fe40007ffe0ff */
[----:B------:R-:W-:-:S02]  /*f810*/  IADD3 R20, R29, 0x1, RZ ;  /* 0x000000011d147810 */ /* 0x000fc40007ffe0ff */
[----:B------:R-:W-:Y:S02]  /*f820*/  ISETP.GE.AND P5, PT, R2, c[0x0][0x17c], PT ;  /* 0x00005f0002007a0c */ /* 0x000fe40003fa6270 */
[C---:B------:R-:W-:Y:S02]  /*f830*/  ISETP.GE.AND P0, PT, R29.reuse, c[0x0][0x17c], PT ;  /* 0x00005f001d007a0c */ /* 0x040fe40003f06270 */
[----:B------:R-:W-:Y:S02]  /*f840*/  LOP3.LUT R12, R0, 0x40, RZ, 0x3c, !PT ;  /* 0x00000040000c7812 */ /* 0x000fe400078e3cff */
[----:B------:R-:W-:Y:S01]  /*f850*/  ISETP.GE.AND P1, PT, R20, c[0x0][0x17c], PT ;  /* 0x00005f0014007a0c */ /* 0x000fe20003f26270 */
[----:B------:R-:W-:-:S03]  /*f860*/  IMAD R23, R29, c[0x0][0x198], RZ ;  /* 0x000066001d177a24 */ /* 0x000fc600078e02ff */
[----:B------:R-:W1:Y:S02]  /*f870*/  LDS.128 R12, [R12] ;  /* 0x000000000c0c7984 */ /* 0x000e640000000c00 */
[----:B------:R-:W-:Y:S02]  /*f880*/  IADD3 R27, R23, c[0x0][0x198], RZ ;  /* 0x00006600171b7a10 */ /* 0x000fe40007ffe0ff */
[----:B------:R-:W-:Y:S02]  /*f890*/  PRMT R25, R8, 0x7632, R25 ;  /* 0x0000763208197816 */ /* 0x000fe40000000019 */
[C---:B------:R-:W-:Y:S02]  /*f8a0*/  IADD3 R24, R29.reuse, 0x5, RZ ;  /* 0x000000051d187810 */ /* 0x040fe40007ffe0ff */
[----:B------:R-:W-:Y:S02]  /*f8b0*/  IADD3 R26, R29, 0x6, RZ ;  /* 0x000000061d1a7810 */ /* 0x000fe40007ffe0ff */
[----:B------:R-:W-:-:S02]  /*f8c0*/  IADD3 R28, R27, c[0x0][0x198], RZ ;  /* 0x000066001b1c7a10 */ /* 0x000fc40007ffe0ff */
[----:B--2---:R-:W-:Y:S01]  /*f8d0*/  ISETP.LT.AND P0, PT, R9, c[0x0][0x178], !P0 ;  /* 0x00005e0009007a0c */ /* 0x004fe20004701270 */
[C---:B----4-:R-:W-:Y:S01]  /*f8e0*/  IMAD R3, R11.reuse, c[0x0][0x194], RZ ;  /* 0x000065000b037a24 */ /* 0x050fe200078e02ff */
[----:B------:R-:W-:-:S03]  /*f8f0*/  ISETP.GE.AND P3, PT, R11, c[0x0][0x178], PT ;  /* 0x00005e000b007a0c */ /* 0x000fc60003f66270 */
[----:B------:R-:W-:Y:S01]  /*f900*/  IMAD R6, R6, 0x80, R3 ;  /* 0x0000008006067824 */ /* 0x000fe200078e0203 */
[----:B------:R-:W-:-:S04]  /*f910*/  LEA R4, P4, R3, c[0x0][0x170], 0x1 ;  /* 0x00005c0003047a11 */ /* 0x000fc800078808ff */
[----:B------:R-:W-:Y:S02]  /*f920*/  LEA.HI.X.SX32 R5, R3, c[0x0][0x174], 0x1, P4 ;  /* 0x00005d0003057a11 */ /* 0x000fe400020f0eff */
[C---:B------:R-:W-:Y:S02]  /*f930*/  LEA R2, P4, R6.reuse, c[0x0][0x170], 0x1 ;  /* 0x00005c0006027a11 */ /* 0x040fe400078808ff */
[----:B------:R-:W-:Y:S02]  /*f940*/  ISETP.LT.AND P3, PT, R29, c[0x0][0x17c], !P3 ;  /* 0x00005f001d007a0c */ /* 0x000fe40005f61270 */
[----:B------:R-:W-:Y:S02]  /*f950*/  LEA.HI.X.SX32 R3, R6, c[0x0][0x174], 0x1, P4 ;  /* 0x00005d0006037a11 */ /* 0x000fe400020f0eff */
[----:B------:R-:W-:Y:S01]  /*f960*/  ISETP.LT.AND P4, PT, R11, c[0x0][0x178], !P1 ;  /* 0x00005e000b007a0c */ /* 0x000fe20004f81270 */
[----:B------:R-:W-:Y:S01]  /*f970*/  IMAD.WIDE R6, R23, 0x2, R4 ;  /* 0x0000000217067825 */ /* 0x000fe200078e0204 */
[----:B------:R-:W-:-:S03]  /*f980*/  ISETP.LT.AND P1, PT, R9, c[0x0][0x178], !P1 ;  /* 0x00005e0009007a0c */ /* 0x000fc60004f21270 */
[----:B------:R-:W-:-:S04]  /*f990*/  IMAD.WIDE R22, R23, 0x2, R2 ;  /* 0x0000000217167825 */ /* 0x000fc800078e0202 */
[----:B------:R-:W-:Y:S01]  /*f9a0*/  IMAD.WIDE R20, R27, 0x2, R4 ;  /* 0x000000021b147825 */ /* 0x000fe200078e0204 */
[----:B------:R2:W-:Y:S01]  /*f9b0*/  @P3 STG.E.U16 [R6.64], R8 ;  /* 0x0000000806003986 */ /* 0x0005e2000c101506 */
[----:B------:R-:W-:-:S03]  /*f9c0*/  ISETP.GE.AND P3, PT, R24, c[0x0][0x17c], PT ;  /* 0x00005f0018007a0c */ /* 0x000fc60003f66270 */
[----:B------:R-:W-:Y:S01]  /*f9d0*/  @P0 STG.E.U16 [R22.64], R10 ;  /* 0x0000000a16000986 */ /* 0x000fe2000c101506 */
[----:B------:R-:W-:Y:S02]  /*f9e0*/  ISETP.LT.AND P0, PT, R11, c[0x0][0x178], !P6 ;  /* 0x00005e000b007a0c */ /* 0x000fe40007701270 */
[----:B------:R-:W-:Y:S01]  /*f9f0*/  ISETP.LT.AND P6, PT, R9, c[0x0][0x178], !P6 ;  /* 0x00005e0009007a0c */ /* 0x000fe200077c1270 */
[----:B------:R3:W-:Y:S01]  /*fa00*/  @P4 STG.E.U16 [R20.64], R25 ;  /* 0x0000001914004986 */ /* 0x0007e2000c101506 */
[----:B--2---:R-:W-:Y:S02]  /*fa10*/  PRMT R7, R10, 0x7632, R7 ;  /* 0x000076320a077816 */ /* 0x004fe40000000007 */
[----:B------:R-:W-:Y:S01]  /*fa20*/  ISETP.GE.AND P4, PT, R26, c[0x0][0x17c], PT ;  /* 0x00005f001a007a0c */ /* 0x000fe20003f86270 */
[----:B---3--:R-:W-:-:S04]  /*fa30*/  IMAD.WIDE R24, R27, 0x2, R2 ;  /* 0x000000021b187825 */ /* 0x008fc800078e0202 */
[----:B------:R-:W-:Y:S01]  /*fa40*/  IMAD.WIDE R26, R28, 0x2, R4 ;  /* 0x000000021c1a7825 */ /* 0x000fe200078e0204 */
[----:B------:R2:W-:Y:S01]  /*fa50*/  @P1 STG.E.U16 [R24.64], R7 ;  /* 0x0000000718001986 */ /* 0x0005e2000c101506 */
[----:B------:R-:W-:Y:S02]  /*fa60*/  ISETP.LT.AND P1, PT, R11, c[0x0][0x178], !P2 ;  /* 0x00005e000b007a0c */ /* 0x000fe40005721270 */
[----:B------:R-:W-:Y:S01]  /*fa70*/  LOP3.LUT R8, R0, 0x60, RZ, 0x3c, !PT ;  /* 0x0000006000087812 */ /* 0x000fe200078e3cff */
[----:B0-----:R0:W-:Y:S01]  /*fa80*/  @P0 STG.E.U16 [R26.64], R16 ;  /* 0x000000101a000986 */ /* 0x0011e2000c101506 */
[----:B------:R-:W-:Y:S02]  /*fa90*/  ISETP.LT.AND P2, PT, R9, c[0x0][0x178], !P2 ;  /* 0x00005e0009007a0c */ /* 0x000fe40005741270 */
[----:B------:R-:W-:Y:S01]  /*faa0*/  PRMT R10, R18, 0x7632, R10 ;  /* 0x00007632120a7816 */ /* 0x000fe2000000000a */
[----:B------:R-:W3:Y:S01]  /*fab0*/  LDS.128 R20, [R8] ;  /* 0x0000000008147984 */ /* 0x000ee20000000c00 */
[----:B--2---:R-:W-:-:S02]  /*fac0*/  IMAD.MOV.U32 R25, RZ, RZ, R29 ;  /* 0x000000ffff197224 */ /* 0x004fc400078e001d */
[C---:B------:R-:W-:Y:S01]  /*fad0*/  IMAD.WIDE R6, R28.reuse, 0x2, R2 ;  /* 0x000000021c067825 */ /* 0x040fe200078e0202 */
[----:B------:R-:W-:Y:S02]  /*fae0*/  IADD3 R29, R28, c[0x0][0x198], RZ ;  /* 0x000066001c1d7a10 */ /* 0x000fe40007ffe0ff */
[----:B------:R-:W-:Y:S02]  /*faf0*/  IADD3 R0, R25, 0x7, RZ ;  /* 0x0000000719007810 */ /* 0x000fe40007ffe0ff */
[----:B------:R2:W-:Y:S01]  /*fb00*/  @P6 STG.E.U16 [R6.64], R18 ;  /* 0x0000001206006986 */ /* 0x0005e2000c101506 */
[----:B------:R-:W-:Y:S01]  /*fb10*/  ISETP.LT.AND P6, PT, R11, c[0x0][0x178], !P5 ;  /* 0x00005e000b007a0c */ /* 0x000fe20006fc1270 */
[----:B------:R-:W-:Y:S01]  /*fb20*/  IMAD.MOV.U32 R28, RZ, RZ, R25 ;  /* 0x000000ffff1c7224 */ /* 0x000fe200078e0019 */
[----:B------:R-:W-:Y:S01]  /*fb30*/  ISETP.LT.AND P5, PT, R9, c[0x0][0x178], !P5 ;  /* 0x00005e0009007a0c */ /* 0x000fe20006fa1270 */
[----:B------:R-:W-:Y:S01]  /*fb40*/  IMAD.WIDE R24, R29, 0x2, R4 ;  /* 0x000000021d187825 */ /* 0x000fe200078e0204 */
[----:B------:R-:W-:-:S02]  /*fb50*/  ISETP.GE.AND P0, PT, R0, c[0x0][0x17c], PT ;  /* 0x00005f0000007a0c */ /* 0x000fc40003f06270 */
[----:B0-----:R-:W-:Y:S02]  /*fb60*/  PRMT R27, R16, 0x7632, R27 ;  /* 0x00007632101b7816 */ /* 0x001fe4000000001b */
[----:B------:R-:W-:-:S03]  /*fb70*/  IADD3 R0, R29, c[0x0][0x198], RZ ;  /* 0x000066001d007a10 */ /* 0x000fc60007ffe0ff */
[----:B------:R0:W-:Y:S01]  /*fb80*/  @P1 STG.E.U16 [R24.64], R27 ;  /* 0x0000001b18001986 */ /* 0x0001e2000c101506 */
[----:B--2---:R-:W-:-:S05]  /*fb90*/  IMAD.WIDE R6, R29, 0x2, R2 ;  /* 0x000000021d067825 */ /* 0x004fca00078e0202 */
[----:B------:R2:W-:Y:S01]  /*fba0*/  @P2 STG.E.U16 [R6.64], R10 ;  /* 0x0000000a06002986 */ /* 0x0005e2000c101506 */
[----:B0-----:R-:W-:-:S04]  /*fbb0*/  IMAD.WIDE R24, R0, 0x2, R4 ;  /* 0x0000000200187825 */ /* 0x001fc800078e0204 */
[----:B------:R-:W-:Y:S01]  /*fbc0*/  IMAD.WIDE R26, R0, 0x2, R2 ;  /* 0x00000002001a7825 */ /* 0x000fe200078e0202 */
[----:B-1----:R-:W-:Y:S04]  /*fbd0*/  @P6 STG.E.U16 [R24.64], R12 ;  /* 0x0000000c18006986 */ /* 0x002fe8000c101506 */
[----:B------:R-:W-:Y:S01]  /*fbe0*/  @P5 STG.E.U16 [R26.64], R14 ;  /* 0x0000000e1a005986 */ /* 0x000fe2000c101506 */
[----:B------:R-:W-:Y:S02]  /*fbf0*/  ISETP.LT.AND P5, PT, R11, c[0x0][0x178], !P3 ;  /* 0x00005e000b007a0c */ /* 0x000fe40005fa1270 */
[----:B------:R-:W-:Y:S02]  /*fc00*/  IADD3 R8, R28, 0x8, RZ ;  /* 0x000000081c087810 */ /* 0x000fe40007ffe0ff */
[----:B------:R-:W-:-:S02]  /*fc10*/  IADD3 R29, R0, c[0x0][0x198], RZ ;  /* 0x00006600001d7a10 */ /* 0x000fc40007ffe0ff */
[----:B------:R-:W-:Y:S02]  /*fc20*/  ISETP.GE.AND P1, PT, R8, c[0x0][0x17c], PT ;  /* 0x00005f0008007a0c */ /* 0x000fe40003f26270 */
[----:B------:R-:W-:Y:S01]  /*fc30*/  PRMT R8, R12, 0x7632, R8 ;  /* 0x000076320c087816 */ /* 0x000fe20000000008 */
[----:B--2---:R-:W-:Y:S01]  /*fc40*/  IMAD.WIDE R6, R29, 0x2, R4 ;  /* 0x000000021d067825 */ /* 0x004fe200078e0204 */
[----:B------:R-:W-:Y:S02]  /*fc50*/  ISETP.LT.AND P6, PT, R11, c[0x0][0x178], !P4 ;  /* 0x00005e000b007a0c */ /* 0x000fe400067c1270 */
[C---:B------:R-:W-:Y:S02]  /*fc60*/  ISETP.LT.AND P3, PT, R9.reuse, c[0x0][0x178], !P3 ;  /* 0x00005e0009007a0c */ /* 0x040fe40005f61270 */
[----:B------:R0:W-:Y:S01]  /*fc70*/  @P5 STG.E.U16 [R6.64], R8 ;  /* 0x0000000806005986 */ /* 0x0001e2000c101506 */
[----:B------:R-:W-:Y:S01]  /*fc80*/  ISETP.LT.AND P4, PT, R9, c[0x0][0x178], !P4 ;  /* 0x00005e0009007a0c */ /* 0x000fe20006781270 */
[----:B0-----:R-:W-:-:S02]  /*fc90*/  IMAD.MOV.U32 R7, RZ, RZ, R9 ;  /* 0x000000ffff077224 */ /* 0x001fc400078e0009 */
[----:B------:R-:W2:Y:S01]  /*fca0*/  LDL.LU R9, [R1+0x6c4] ;  /* 0x0006c40001097983 */ /* 0x000ea20000300800 */
[C---:B------:R-:W-:Y:S01]  /*fcb0*/  IADD3 R0, R29.reuse, c[0x0][0x198], RZ ;  /* 0x000066001d007a10 */ /* 0x040fe20007ffe0ff */
[----:B------:R-:W-:Y:S01]  /*fcc0*/  IMAD.WIDE R24, R29, 0x2, R2 ;  /* 0x000000021d187825 */ /* 0x000fe200078e0202 */
[----:B------:R-:W-:Y:S02]  /*fcd0*/  PRMT R10, R14, 0x7632, R10 ;  /* 0x000076320e0a7816 */ /* 0x000fe4000000000a */
[----:B------:R-:W-:Y:S01]  /*fce0*/  IADD3 R16, R28, 0x9, RZ ;  /* 0x000000091c107810 */ /* 0x000fe20007ffe0ff */
[----:B------:R-:W-:Y:S02]  /*fcf0*/  IMAD.MOV.U32 R14, RZ, RZ, R28 ;  /* 0x000000ffff0e7224 */ /* 0x000fe400078e001c */
[C---:B------:R-:W-:Y:S01]  /*fd00*/  IMAD.WIDE R26, R0.reuse, 0x2, R4 ;  /* 0x00000002001a7825 */ /* 0x040fe200078e0204 */
[----:B------:R0:W-:Y:S03]  /*fd10*/  @P3 STG.E.U16 [R24.64], R10 ;  /* 0x0000000a18003986 */ /* 0x0001e6000c101506 */
[----:B------:R-:W-:Y:S01]  /*fd20*/  IMAD.WIDE R28, R0, 0x2, R2 ;  /* 0x00000002001c7825 */ /* 0x000fe200078e0202 */
[----:B------:R-:W-:Y:S01]  /*fd30*/  IADD3 R12, R14, 0xa, RZ ;  /* 0x0000000a0e0c7810 */ /* 0x000fe20007ffe0ff */
[----:B---3--:R-:W-:Y:S01]  /*fd40*/  @P6 STG.E.U16 [R26.64], R20 ;  /* 0x000000141a006986 */ /* 0x008fe2000c101506 */
[----:B------:R-:W-:-:S02]  /*fd50*/  ISETP.LT.AND P3, PT, R11, c[0x0][0x178], !P0 ;  /* 0x00005e000b007a0c */ /* 0x000fc40004761270 */
[----:B------:R-:W-:Y:S01]  /*fd60*/  ISETP.LT.AND P0, PT, R7, c[0x0][0x178], !P0 ;  /* 0x00005e0007007a0c */ /* 0x000fe20004701270 */
[----:B------:R1:W-:Y:S01]  /*fd70*/  @P4 STG.E.U16 [R28.64], R22 ;  /* 0x000000161c004986 */ /* 0x0003e2000c101506 */
[----:B------:R-:W-:Y:S01]  /*fd80*/  ISETP.LT.AND P4, PT, R11, c[0x0][0x178], !P1 ;  /* 0x00005e000b007a0c */ /* 0x000fe20004f81270 */
[----:B0-----:R-:W-:Y:S01]  /*fd90*/  IMAD.MOV.U32 R10, RZ, RZ, R14 ;  /* 0x000000ffff0a7224 */ /* 0x001fe200078e000e */
[----:B------:R-:W-:Y:S01]  /*fda0*/  IADD3 R14, R0, c[0x0][0x198], RZ ;  /* 0x00006600000e7a10 */ /* 0x000fe20007ffe0ff */
[----:B------:R-:W3:Y:S01]  /*fdb0*/  LDL.LU R11, [R1+0x6c0] ;  /* 0x0006c000010b7983 */ /* 0x000ee20000300800 */
[----:B------:R-:W-:Y:S02]  /*fdc0*/  PRMT R18, R22, 0x7632, R18 ;  /* 0x0000763216127816 */ /* 0x000fe40000000012 */
[----:B------:R-:W-:Y:S02]  /*fdd0*/  IADD3 R0, R14, c[0x0][0x198], RZ ;  /* 0x000066000e007a10 */ /* 0x000fe40007ffe0ff */
[----:B------:R-:W-:Y:S01]  /*fde0*/  ISETP.GE.AND P2, PT, R16, c[0x0][0x17c], PT ;  /* 0x00005f0010007a0c */ /* 0x000fe20003f46270 */
[----:B-1----:R-:W-:Y:S01]  /*fdf0*/  IMAD.MOV.U32 R22, RZ, RZ, R7 ;  /* 0x000000ffff167224 */ /* 0x002fe200078e0007 */
[----:B------:R-:W-:Y:S01]  /*fe00*/  PRMT R16, R20, 0x7632, R16 ;  /* 0x0000763214107816 */ /* 0x000fe20000000010 */
[----:B------:R-:W-:-:S04]  /*fe10*/  IMAD.WIDE R6, R14, 0x2, R4 ;  /* 0x000000020e067825 */ /* 0x000fc800078e0204 */
[----:B------:R-:W-:Y:S01]  /*fe20*/  IMAD.WIDE R24, R14, 0x2, R2 ;  /* 0x000000020e187825 */ /* 0x000fe200078e0202 */
[----:B------:R-:W-:Y:S03]  /*fe30*/  @P3 STG.E.U16 [R6.64], R16 ;  /* 0x0000001006003986 */ /* 0x000fe6000c101506 */
[----:B------:R-:W-:Y:S01]  /*fe40*/  IMAD.WIDE R26, R0, 0x2, R4 ;  /* 0x00000002001a7825 */ /* 0x000fe200078e0204 */
[----:B------:R-:W-:Y:S04]  /*fe50*/  @P0 STG.E.U16 [R24.64], R18 ;  /* 0x0000001218000986 */ /* 0x000fe8000c101506 */
[----:B--2---:R0:W-:Y:S04]  /*fe60*/  @P4 STG.E.U16 [R26.64], R9 ;  /* 0x000000091a004986 */ /* 0x0041e8000c101506 */
[----:B0-----:R-:W2:Y:S01]  /*fe70*/  LDL.LU R26, [R1+0x680] ;  /* 0x00068000011a7983 */ /* 0x001ea20000300800 */
[----:B------:R-:W-:-:S02]  /*fe80*/  IADD3 R8, R10, 0xc, RZ ;  /* 0x0000000c0a087810 */ /* 0x000fc40007ffe0ff */
[----:B------:R-:W-:Y:S02]  /*fe90*/  ISETP.GE.AND P5, PT, R12, c[0x0][0x17c], PT ;  /* 0x00005f000c007a0c */ /* 0x000fe40003fa6270 */
[----:B------:R-:W-:Y:S02]  /*fea0*/  ISETP.LT.AND P6, PT, R22, c[0x0][0x178], !P1 ;  /* 0x00005e0016007a0c */ /* 0x000fe40004fc1270 */
[----:B------:R-:W-:Y:S02]  /*feb0*/  IADD3 R12, R10, 0xb, RZ ;  /* 0x0000000b0a0c7810 */ /* 0x000fe40007ffe0ff */
[----:B------:R-:W-:Y:S02]  /*fec0*/  ISETP.GE.AND P3, PT, R8, c[0x0][0x17c], PT ;  /* 0x00005f0008007a0c */ /* 0x000fe40003f66270 */
[----:B------:R-:W-:Y:S02]  /*fed0*/  IADD3 R8, R0, c[0x0][0x198], RZ ;  /* 0x0000660000087a10 */ /* 0x000fe40007ffe0ff */
[----:B------:R-:W-:Y:S01]  /*fee0*/  ISETP.GE.AND P1, PT, R12, c[0x0][0x17c], PT ;  /* 0x00005f000c007a0c */ /* 0x000fe20003f26270 */
[----:B------:R-:W-:Y:S01]  /*fef0*/  IMAD.WIDE R28, R0, 0x2, R2 ;  /* 0x00000002001c7825 */ /* 0x000fe200078e0202 */
[----:B------:R-:W-:-:S02]  /*ff00*/  IADD3 R12, R8, c[0x0][0x198], RZ ;  /* 0x00006600080c7a10 */ /* 0x000fc40007ffe0ff */
[----:B------:R-:W-:Y:S01]  /*ff10*/  PRMT R14, R9, 0x7632, R14 ;  /* 0x00007632090e7816 */ /* 0x000fe2000000000e */
[----:B------:R-:W-:Y:S01]  /*ff20*/  IMAD.WIDE R6, R8, 0x2, R4 ;  /* 0x0000000208067825 */ /* 0x000fe200078e0204 */
[----:B---3--:R-:W-:-:S03]  /*ff30*/  PRMT R20, R11, 0x7632, R20 ;  /* 0x000076320b147816 */ /* 0x008fc60000000014 */
[----:B------:R-:W-:Y:S01]  /*ff40*/  IMAD.WIDE R8, R8, 0x2, R2 ;  /* 0x0000000208087825 */ /* 0x000fe200078e0202 */
[----:B------:R0:W-:Y:S03]  /*ff50*/  @P6 STG.E.U16 [R28.64], R11 ;  /* 0x0000000b1c006986 */ /* 0x0001e6000c101506 */
[----:B------:R-:W-:-:S04]  /*ff60*/  IMAD.WIDE R24, R12, 0x2, R4 ;  /* 0x000000020c187825 */ /* 0x000fc800078e0204 */
[----:B------:R-:W-:Y:S01]  /*ff70*/  IMAD.MOV.U32 R16, RZ, RZ, R10 ;  /* 0x000000ffff107224 */ /* 0x000fe200078e000a */
[----:B0-----:R-:W-:-:S04]  /*ff80*/  IADD3 R11, R12, c[0x0][0x198], RZ ;  /* 0x000066000c0b7a10 */ /* 0x001fc80007ffe0ff */
[C---:B------:R-:W-:Y:S02]  /*ff90*/  IADD3 R10, R16.reuse, 0xd, RZ ;  /* 0x0000000d100a7810 */ /* 0x040fe40007ffe0ff */
[----:B------:R-:W-:Y:S02]  /*ffa0*/  IADD3 R0, R16, 0xe, RZ ;  /* 0x0000000e10007810 */ /* 0x000fe40007ffe0ff */
[----:B------:R-:W-:Y:S02]  /*ffb0*/  IADD3 R27, R11, c[0x0][0x198], RZ ;  /* 0x000066000b1b7a10 */ /* 0x000fe40007ffe0ff */
[----:B------:R-:W-:Y:S02]  /*ffc0*/  ISETP.GE.AND P6, PT, R10, c[0x0][0x17c], PT ;  /* 0x00005f000a007a0c */ /* 0x000fe40003fc6270 */
[----:B------:R-:W-:Y:S02]  /*ffd0*/  PRMT R18, R17, 0x7632, R18 ;  /* 0x0000763211127816 */ /* 0x000fe40000000012 */
[----:B--2---:R-:W-:-:S02]  /*ffe0*/  ISETP.LT.AND P0, PT, R26, c[0x0][0x178], !P2 ;  /* 0x00005e001a007a0c */ /* 0x004fc40005701270 */
[----:B------:R-:W-:Y:S02]  /*fff0*/  ISETP.LT.AND P2, PT, R22, c[0x0][0x178], !P2 ;  /* 0x00005e0016007a0c */ /* 0x000fe40005741270 */
[----:B------:R-:W-:Y:S02]  /*10000*/  ISETP.LT.AND P4, PT, R26, c[0x0][0x178], !P5 ;  /* 0x00005e001a007a0c */ /* 0x000fe40006f81270 */
[----:B------:R-:W-:-:S07]  /*10010*/  ISETP.LT.AND P5, PT, R22, c[0x0][0x178], !P5 ;  /* 0x00005e0016007a0c */ /* 0x000fce0006fa1270 */
[----:B------:R0:W-:Y:S04]  /*10020*/  @P0 STG.E.U16 [R6.64], R14 ;  /* 0x0000000e06000986 */ /* 0x0001e8000c101506 */
[----:B------:R1:W-:Y:S01]  /*10030*/  @P2 STG.E.U16 [R8.64], R20 ;  /* 0x0000001408002986 */ /* 0x0003e2000c101506 */
[----:B------:R-:W-:Y:S02]  /*10040*/  ISETP.LT.AND P2, PT, R26, c[0x0][0x178], !P1 ;  /* 0x00005e001a007a0c */ /* 0x000fe40004f41270 */
[----:B------:R-:W-:Y:S01]  /*10050*/  ISETP.LT.AND P1, PT, R22, c[0x0][0x178], !P1 ;  /* 0x00005e0016007a0c */ /* 0x000fe20004f21270 */
[----:B------:R2:W-:Y:S01]  /*10060*/  @P4 STG.E.U16 [R24.64], R17 ;  /* 0x0000001118004986 */ /* 0x0005e2000c101506 */
[----:B------:R-:W-:Y:S02]  /*10070*/  ISETP.LT.AND P4, PT, R26, c[0x0][0x178], !P3 ;  /* 0x00005e001a007a0c */ /* 0x000fe40005f81270 */
[----:B------:R-:W-:Y:S01]  /*10080*/  ISETP.GE.AND P0, PT, R0, c[0x0][0x17c], PT ;  /* 0x00005f0000007a0c */ /* 0x000fe20003f06270 */
[----:B0-----:R-:W-:Y:S01]  /*10090*/  IMAD.WIDE R6, R12, 0x2, R2 ;  /* 0x000000020c067825 */ /* 0x001fe200078e0202 */
[----:B------:R-:W-:-:S02]  /*100a0*/  IADD3 R0, R16, 0xf, RZ ;  /* 0x0000000f10007810 */ /* 0x000fc40007ffe0ff */
[----:B------:R-:W-:Y:S01]  /*100b0*/  PRMT R12, R19, 0x7632, R12 ;  /* 0x00007632130c7816 */ /* 0x000fe2000000000c */
[C---:B-1----:R-:W-:Y:S01]  /*100c0*/  IMAD.WIDE R8, R11.reuse, 0x2, R4 ;  /* 0x000000020b087825 */ /* 0x042fe200078e0204 */
[----:B------:R0:W-:Y:S03]  /*100d0*/  @P5 STG.E.U16 [R6.64], R19 ;  /* 0x0000001306005986 */ /* 0x0001e6000c101506 */
[----:B------:R-:W-:Y:S01]  /*100e0*/  IMAD.WIDE R10, R11, 0x2, R2 ;  /* 0x000000020b0a7825 */ /* 0x000fe200078e0202 */
[----:B------:R1:W-:Y:S03]  /*100f0*/  @P2 STG.E.U16 [R8.64], R18 ;  /* 0x0000001208002986 */ /* 0x0003e6000c101506 */
[----:B--2---:R-:W-:Y:S01]  /*10100*/  IMAD.WIDE R16, R27, 0x2, R4 ;  /* 0x000000021b107825 */ /* 0x004fe200078e0204 */
[----:B------:R2:W-:Y:S01]  /*10110*/  @P1 STG.E.U16 [R10.64], R12 ;  /* 0x0000000c0a001986 */ /* 0x0005e2000c101506 */
[----:B------:R-:W-:-:S02]  /*10120*/  ISETP.LT.AND P3, PT, R22, c[0x0][0x178], !P3 ;  /* 0x00005e0016007a0c */ /* 0x000fc40005f61270 */
[----:B------:R-:W-:Y:S01]  /*10130*/  IADD3 R25, R27, c[0x0][0x198], RZ ;  /* 0x000066001b197a10 */ /* 0x000fe20007ffe0ff */
[----:B------:R3:W-:Y:S01]  /*10140*/  @P4 STG.E.U16 [R16.64], R13 ;  /* 0x0000000d10004986 */ /* 0x0007e2000c101506 */
[----:B------:R-:W-:Y:S02]  /*10150*/  ISETP.GE.AND P5, PT, R0, c[0x0][0x17c], PT ;  /* 0x00005f0000007a0c */ /* 0x000fe40003fa6270 */
[----:B------:R-:W-:Y:S02]  /*10160*/  ISETP.LT.AND P4, PT, R26, c[0x0][0x178], !P6 ;  /* 0x00005e001a007a0c */ /* 0x000fe40007781270 */
[----:B------:R-:W-:Y:S02]  /*10170*/  ISETP.LT.AND P6, PT, R22, c[0x0][0x178], !P6 ;  /* 0x00005e0016007a0c */ /* 0x000fe400077c1270 */
[----:B------:R-:W-:Y:S02]  /*10180*/  ISETP.LT.AND P2, PT, R26, c[0x0][0x178], !P0 ;  /* 0x00005e001a007a0c */ /* 0x000fe40004741270 */
[----:B------:R-:W-:-:S02]  /*10190*/  ISETP.LT.AND P0, PT, R22, c[0x0][0x178], !P0 ;  /* 0x00005e0016007a0c */ /* 0x000fc40004701270 */
[----:B0-----:R-:W-:Y:S02]  /*101a0*/  IADD3 R19, R25, c[0x0][0x198], RZ ;  /* 0x0000660019137a10 */ /* 0x001fe40007ffe0ff */
[----:B------:R-:W-:Y:S01]  /*101b0*/  ISETP.LT.AND P1, PT, R26, c[0x0][0x178], !P5 ;  /* 0x00005e001a007a0c */ /* 0x000fe20006f21270 */
[----:B------:R-:W-:Y:S01]  /*101c0*/  IMAD.WIDE R6, R27, 0x2, R2 ;  /* 0x000000021b067825 */ /* 0x000fe200078e0202 */
[----:B------:R-:W-:Y:S02]  /*101d0*/  ISETP.LT.AND P5, PT, R22, c[0x0][0x178], !P5 ;  /* 0x00005e0016007a0c */ /* 0x000fe40006fa1270 */
[----:B------:R-:W-:Y:S01]  /*101e0*/  IADD3 R27, R19, c[0x0][0x198], RZ ;  /* 0x00006600131b7a10 */ /* 0x000fe20007ffe0ff */
[----:B-1----:R-:W-:Y:S01]  /*101f0*/  IMAD.WIDE R8, R25, 0x2, R4 ;  /* 0x0000000219087825 */ /* 0x002fe200078e0204 */
[----:B------:R-:W-:Y:S02]  /*10200*/  PRMT R0, R13, 0x7632, R0 ;  /* 0x000076320d007816 */ /* 0x000fe40000000000 */
[----:B------:R-:W-:Y:S01]  /*10210*/  PRMT R14, R15, 0x7632, R14 ;  /* 0x000076320f0e7816 */ /* 0x000fe2000000000e */
[----:B--2---:R-:W-:Y:S01]  /*10220*/  IMAD.WIDE R10, R25, 0x2, R2 ;  /* 0x00000002190a7825 */ /* 0x004fe200078e0202 */
[----:B------:R0:W-:Y:S03]  /*10230*/  @P3 STG.E.U16 [R6.64], R15 ;  /* 0x0000000f06003986 */ /* 0x0001e6000c101506 */
[C---:B---3--:R-:W-:Y:S01]  /*10240*/  IMAD.WIDE R12, R19.reuse, 0x2, R4 ;  /* 0x00000002130c7825 */ /* 0x048fe200078e0204 */
[----:B------:R1:W-:Y:S03]  /*10250*/  @P4 STG.E.U16 [R8.64], R0 ;  /* 0x0000000008004986 */ /* 0x0003e6000c101506 */
[----:B------:R-:W-:Y:S01]  /*10260*/  IMAD.WIDE R16, R19, 0x2, R2 ;  /* 0x0000000213107825 */ /* 0x000fe200078e0202 */
[----:B------:R1:W-:Y:S03]  /*10270*/  @P6 STG.E.U16 [R10.64], R14 ;  /* 0x0000000e0a006986 */ /* 0x0003e6000c101506 */
[----:B------:R-:W-:Y:S01]  /*10280*/  IMAD.WIDE R4, R27, 0x2, R4 ;  /* 0x000000021b047825 */ /* 0x000fe200078e0204 */
[----:B0-----:R-:W-:Y:S01]  /*10290*/  PRMT R7, R21, 0x7632, R7 ;  /* 0x0000763215077816 */ /* 0x001fe20000000007 */
[----:B------:R1:W-:Y:S04]  /*102a0*/  @P2 STG.E.U16 [R12.64], R21 ;  /* 0x000000150c002986 */ /* 0x0003e8000c101506 */
[----:B------:R1:W-:Y:S01]  /*102b0*/  @P0 STG.E.U16 [R16.64], R23 ;  /* 0x0000001710000986 */ /* 0x0003e2000c101506 */
[----:B------:R-:W-:-:S03]  /*102c0*/  IMAD.WIDE R2, R27, 0x2, R2 ;  /* 0x000000021b027825 */ /* 0x000fc600078e0202 */
[----:B------:R1:W-:Y:S01]  /*102d0*/  @P1 STG.E.U16 [R4.64], R7 ;  /* 0x0000000704001986 */ /* 0x0003e2000c101506 */
[----:B------:R-:W-:Y:S05]  /*102e0*/  @!P5 EXIT ;  /* 0x000000000000d94d */ /* 0x000fea0003800000 */
[----:B-1----:R-:W-:-:S05]  /*102f0*/  PRMT R23, R23, 0x7632, R23 ;  /* 0x0000763217177816 */ /* 0x002fca0000000017 */
[----:B------:R-:W-:Y:S01]  /*10300*/  STG.E.U16 [R2.64], R23 ;  /* 0x0000001702007986 */ /* 0x000fe2000c101506 */
[----:B------:R-:W-:Y:S05]  /*10310*/  EXIT ;  /* 0x000000000000794d */ /* 0x000fea0003800000 */
.L_x_4:
[----:B------:R-:W-:-:S00]  /*10320*/  BRA `(.L_x_4) ;  /* 0xfffffff000007947 */ /* 0x000fc0000383ffff */
[----:B------:R-:W-:-:S00]  /*10330*/  NOP ;  /* 0x0000000000007918 */ /* 0x000fc00000000000 */
        /* <DEDUP_REMOVED lines=12> */
.L_x_5:


//--------------------- .nv.shared.matmul_kernel  --------------------------
	.section	.nv.shared.matmul_kernel,"aw",@nobits
	.sectionflags	@""
	.align	16
